	.target	sm_90a

	.elftype	@"ET_EXEC"


//--------------------- .note.nv.tkinfo           --------------------------
	.section	.note.nv.tkinfo,"",@"SHT_NOTE"
	.sectionflags	@"SHF_NOTE_NV_TKINFO"
	.tkinfo
        /*0018*/ 	.word	0x00000002
        /*0030*/ 	.string	""
        /*0030*/ 	.string	"ptxas"
        /*0030*/ 	.string	"Cuda compilation tools, release 13.0, V13.0.88"
        /*0030*/ 	.string	"Build cuda_13.0.r13.0/compiler.36424714_0"
        /*0030*/ 	.string	"-arch sm_90a -m 64 "



//--------------------- .note.nv.cuinfo           --------------------------
	.section	.note.nv.cuinfo,"",@"SHT_NOTE"
	.sectionflags	@"SHF_NOTE_NV_CUINFO"
        /*0018*/ 	.short	0x0002
        /*001a*/ 	.short	0x005a
        /*001c*/ 	.short	0x0082
	.zero		2


//--------------------- .nv.info                  --------------------------
	.section	.nv.info,"",@"SHT_CUDA_INFO"
	.align	4


	//----- nvinfo : EIATTR_REGCOUNT
	.align		4
        /*0000*/ 	.byte	0x04, 0x2f
        /*0002*/ 	.short	(.L_12 - .L_11)
	.align		4
.L_11:
        /*0004*/ 	.word	index@(_ZN7cutlass13device_kernelINS_4gemm6kernel13GemmUniversalIN4cute5tupleIJiiiiEEENS1_10collective13CollectiveMmaINS1_37MainloopSm90TmaGmmaWarpSpecializedFP8ILi28ENS5_IJNS4_1CILi1EEESB_SB_EEENS1_35KernelTmaWarpSpecializedCooperativeEEENS5_IJNSA_ILi128EEESF_NSA_ILi32EEEEEENS_12float_e5m2_tENS5_IJlSB_lEEESI_SJ_NS4_8TiledMMAINS4_8MMA_AtomIJNS4_4SM904GMMA31MMA_64x128x32_F32E5M2E5M2_SS_TNILNSN_7ScaleInE1ELSP_1EEEEEENS4_6LayoutINS5_IJNSA_ILi2EEESB_SB_EEENS5_IJSB_NSA_ILi0EEESV_EEEEENS5_IJNS4_10UnderscoreESY_SY_EEEEENS4_13SM90_TMA_LOADENS4_14ComposedLayoutINS4_7SwizzleILi1ELi4ELi3EEENS4_18smem_ptr_flag_bitsILi8EEENSS_INS5_IJNSA_ILi8EEESG_EEENS5_IJSG_SB_EEEEEEEvNS4_8identityES11_S1B_vS1C_EENS_8epilogue10collective6detail29Sm90TmaWarpSpecializedAdapterINS1F_15DefaultEpilogueISI_SJ_SJ_NS1E_6thread17LinearCombinationISI_Li1EffLNS1J_9ScaleType4KindE0ELNS_15FloatRoundStyleE2ESI_EENS1_15EpilogueDefaultEEEEEvvEEEEvNT_6ParamsE)
        /*0008*/ 	.word	0x000000a8


	//----- nvinfo : EIATTR_FRAME_SIZE
	.align		4
.L_12:
        /*000c*/ 	.byte	0x04, 0x11
        /*000e*/ 	.short	(.L_14 - .L_13)
	.align		4
.L_13:
        /*0010*/ 	.word	index@(_ZN7cutlass13device_kernelINS_4gemm6kernel13GemmUniversalIN4cute5tupleIJiiiiEEENS1_10collective13CollectiveMmaINS1_37MainloopSm90TmaGmmaWarpSpecializedFP8ILi28ENS5_IJNS4_1CILi1EEESB_SB_EEENS1_35KernelTmaWarpSpecializedCooperativeEEENS5_IJNSA_ILi128EEESF_NSA_ILi32EEEEEENS_12float_e5m2_tENS5_IJlSB_lEEESI_SJ_NS4_8TiledMMAINS4_8MMA_AtomIJNS4_4SM904GMMA31MMA_64x128x32_F32E5M2E5M2_SS_TNILNSN_7ScaleInE1ELSP_1EEEEEENS4_6LayoutINS5_IJNSA_ILi2EEESB_SB_EEENS5_IJSB_NSA_ILi0EEESV_EEEEENS5_IJNS4_10UnderscoreESY_SY_EEEEENS4_13SM90_TMA_LOADENS4_14ComposedLayoutINS4_7SwizzleILi1ELi4ELi3EEENS4_18smem_ptr_flag_bitsILi8EEENSS_INS5_IJNSA_ILi8EEESG_EEENS5_IJSG_SB_EEEEEEEvNS4_8identityES11_S1B_vS1C_EENS_8epilogue10collective6detail29Sm90TmaWarpSpecializedAdapterINS1F_15DefaultEpilogueISI_SJ_SJ_NS1E_6thread17LinearCombinationISI_Li1EffLNS1J_9ScaleType4KindE0ELNS_15FloatRoundStyleE2ESI_EENS1_15EpilogueDefaultEEEEEvvEEEEvNT_6ParamsE)
        /*0014*/ 	.word	0x00000000


	//----- nvinfo : EIATTR_MIN_STACK_SIZE
	.align		4
.L_14:
        /*0018*/ 	.byte	0x04, 0x12
        /*001a*/ 	.short	(.L_16 - .L_15)
	.align		4
.L_15:
        /*001c*/ 	.word	index@(_ZN7cutlass13device_kernelINS_4gemm6kernel13GemmUniversalIN4cute5tupleIJiiiiEEENS1_10collective13CollectiveMmaINS1_37MainloopSm90TmaGmmaWarpSpecializedFP8ILi28ENS5_IJNS4_1CILi1EEESB_SB_EEENS1_35KernelTmaWarpSpecializedCooperativeEEENS5_IJNSA_ILi128EEESF_NSA_ILi32EEEEEENS_12float_e5m2_tENS5_IJlSB_lEEESI_SJ_NS4_8TiledMMAINS4_8MMA_AtomIJNS4_4SM904GMMA31MMA_64x128x32_F32E5M2E5M2_SS_TNILNSN_7ScaleInE1ELSP_1EEEEEENS4_6LayoutINS5_IJNSA_ILi2EEESB_SB_EEENS5_IJSB_NSA_ILi0EEESV_EEEEENS5_IJNS4_10UnderscoreESY_SY_EEEEENS4_13SM90_TMA_LOADENS4_14ComposedLayoutINS4_7SwizzleILi1ELi4ELi3EEENS4_18smem_ptr_flag_bitsILi8EEENSS_INS5_IJNSA_ILi8EEESG_EEENS5_IJSG_SB_EEEEEEEvNS4_8identityES11_S1B_vS1C_EENS_8epilogue10collective6detail29Sm90TmaWarpSpecializedAdapterINS1F_15DefaultEpilogueISI_SJ_SJ_NS1E_6thread17LinearCombinationISI_Li1EffLNS1J_9ScaleType4KindE0ELNS_15FloatRoundStyleE2ESI_EENS1_15EpilogueDefaultEEEEEvvEEEEvNT_6ParamsE)
        /*0020*/ 	.word	0x00000000
.L_16:


//--------------------- .nv.compat                --------------------------
	.section	.nv.compat,"",@"SHT_CUDA_COMPAT_INFO"
	.align	4
        /*0000*/ 	.byte	0x02, 0x09, 0x01, 0x00, 0x02, 0x02, 0x04, 0x00, 0x02, 0x05, 0x05, 0x00, 0x03, 0x07, 0x01, 0x01
        /*0010*/ 	.byte	0x02, 0x03, 0x01, 0x00, 0x02, 0x06, 0x01, 0x00, 0x04, 0x0b, 0x08, 0x00, 0x00, 0x00, 0x00, 0x00
        /*0020*/ 	.byte	0x00, 0x00, 0x00, 0x00


//--------------------- .nv.info._ZN7cutlass13device_kernelINS_4gemm6kernel13GemmUniversalIN4cute5tupleIJiiiiEEENS1_10collective13CollectiveMmaINS1_37MainloopSm90TmaGmmaWarpSpecializedFP8ILi28ENS5_IJNS4_1CILi1EEESB_SB_EEENS1_35KernelTmaWarpSpecializedCooperativeEEENS5_IJNSA_ILi128EEESF_NSA_ILi32EEEEEENS_12float_e5m2_tENS5_IJlSB_lEEESI_SJ_NS4_8TiledMMAINS4_8MMA_AtomIJNS4_4SM904GMMA31MMA_64x128x32_F32E5M2E5M2_SS_TNILNSN_7ScaleInE1ELSP_1EEEEEENS4_6LayoutINS5_IJNSA_ILi2EEESB_SB_EEENS5_IJSB_NSA_ILi0EEESV_EEEEENS5_IJNS4_10UnderscoreESY_SY_EEEEENS4_13SM90_TMA_LOADENS4_14ComposedLayoutINS4_7SwizzleILi1ELi4ELi3EEENS4_18smem_ptr_flag_bitsILi8EEENSS_INS5_IJNSA_ILi8EEESG_EEENS5_IJSG_SB_EEEEEEEvNS4_8identityES11_S1B_vS1C_EENS_8epilogue10collective6detail29Sm90TmaWarpSpecializedAdapterINS1F_15DefaultEpilogueISI_SJ_SJ_NS1E_6thread17LinearCombinationISI_Li1EffLNS1J_9ScaleType4KindE0ELNS_15FloatRoundStyleE2ESI_EENS1_15EpilogueDefaultEEEEEvvEEEEvNT_6ParamsE --------------------------
	.section	.nv.info._ZN7cutlass13device_kernelINS_4gemm6kernel13GemmUniversalIN4cute5tupleIJiiiiEEENS1_10collective13CollectiveMmaINS1_37MainloopSm90TmaGmmaWarpSpecializedFP8ILi28ENS5_IJNS4_1CILi1EEESB_SB_EEENS1_35KernelTmaWarpSpecializedCooperativeEEENS5_IJNSA_ILi128EEESF_NSA_ILi32EEEEEENS_12float_e5m2_tENS5_IJlSB_lEEESI_SJ_NS4_8TiledMMAINS4_8MMA_AtomIJNS4_4SM904GMMA31MMA_64x128x32_F32E5M2E5M2_SS_TNILNSN_7ScaleInE1ELSP_1EEEEEENS4_6LayoutINS5_IJNSA_ILi2EEESB_SB_EEENS5_IJSB_NSA_ILi0EEESV_EEEEENS5_IJNS4_10UnderscoreESY_SY_EEEEENS4_13SM90_TMA_LOADENS4_14ComposedLayoutINS4_7SwizzleILi1ELi4ELi3EEENS4_18smem_ptr_flag_bitsILi8EEENSS_INS5_IJNSA_ILi8EEESG_EEENS5_IJSG_SB_EEEEEEEvNS4_8identityES11_S1B_vS1C_EENS_8epilogue10collective6detail29Sm90TmaWarpSpecializedAdapterINS1F_15DefaultEpilogueISI_SJ_SJ_NS1E_6thread17LinearCombinationISI_Li1EffLNS1J_9ScaleType4KindE0ELNS_15FloatRoundStyleE2ESI_EENS1_15EpilogueDefaultEEEEEvvEEEEvNT_6ParamsE,"",@"SHT_CUDA_INFO"
	.sectionflags	@""
	.align	4


	//----- nvinfo : EIATTR_CUDA_API_VERSION
	.align		4
        /*0000*/ 	.byte	0x04, 0x37
        /*0002*/ 	.short	(.L_18 - .L_17)
.L_17:
        /*0004*/ 	.word	0x00000082


	//----- nvinfo : EIATTR_KPARAM_INFO
	.align		4
.L_18:
        /*0008*/ 	.byte	0x04, 0x17
        /*000a*/ 	.short	(.L_20 - .L_19)
.L_19:
        /*000c*/ 	.word	0x00000000
        /*0010*/ 	.short	0x0000
        /*0012*/ 	.short	0x0070
        /*0014*/ 	.byte	0x00, 0xf0, 0x01, 0x10


	//----- nvinfo : EIATTR_SPARSE_MMA_MASK
	.align		4
.L_20:
        /*0018*/ 	.byte	0x03, 0x50
        /*001a*/ 	.short	0x0000


	//----- nvinfo : EIATTR_MAXREG_COUNT
	.align		4
        /*001c*/ 	.byte	0x03, 0x1b
        /*001e*/ 	.short	0x00a8


	//----- nvinfo : EIATTR_NUM_BARRIERS
	.align		4
        /*0020*/ 	.byte	0x02, 0x4c
        /*0022*/ 	.byte	0x01
	.zero		1


	//----- nvinfo : EIATTR_MERCURY_ISA_VERSION
	.align		4
        /*0024*/ 	.byte	0x03, 0x5f
        /*0026*/ 	.short	0x0101


	//----- nvinfo : EIATTR_INT_WARP_WIDE_INSTR_OFFSETS
	.align		4
        /*0028*/ 	.byte	0x04, 0x31
        /*002a*/ 	.short	(.L_22 - .L_21)


	//   ....[0]....
.L_21:
        /*002c*/ 	.word	0x00000700


	//   ....[1]....
        /*0030*/ 	.word	0x00000710


	//   ....[2]....
        /*0034*/ 	.word	0x00000800


	//----- nvinfo : EIATTR_COOP_GROUP_MASK_REGIDS
	.align		4
.L_22:
        /*0038*/ 	.byte	0x04, 0x29
        /*003a*/ 	.short	(.L_24 - .L_23)


	//   ....[0]....
.L_23:
        /*003c*/ 	.word	0xffffffff


	//   ....[1]....
        /*0040*/ 	.word	0xffffffff


	//   ....[2]....
        /*0044*/ 	.word	0xffffffff


	//   ....[3]....
        /*0048*/ 	.word	0xffffffff


	//   ....[4]....
        /*004c*/ 	.word	0xffffffff


	//----- nvinfo : EIATTR_COOP_GROUP_INSTR_OFFSETS
	.align		4
.L_24:
        /*0050*/ 	.byte	0x04, 0x28
        /*0052*/ 	.short	(.L_26 - .L_25)


	//   ....[0]....
.L_25:
        /*0054*/ 	.word	0x00000060


	//   ....[1]....
        /*0058*/ 	.word	0x00000070


	//   ....[2]....
        /*005c*/ 	.word	0x00000130


	//   ....[3]....
        /*0060*/ 	.word	0x000005f0


	//   ....[4]....
        /*0064*/ 	.word	0x000012f0


	//----- nvinfo : EIATTR_REG_RECONFIG
	.align		4
.L_26:
        /*0068*/ 	.byte	0x01, 0x54
	.zero		2


	//----- nvinfo : EIATTR_MBARRIER_INSTR_OFFSETS
	.align		4
        /*006c*/ 	.byte	0x04, 0x39
        /*006e*/ 	.short	(.L_28 - .L_27)


	//   ....[0]....
.L_27:
        /*0070*/ 	.word	0x00000250
        /*0074*/ 	.word	0x000000ff
        /*0078*/ 	.word	0x00000000
        /*007c*/ 	.short	0x0100
        /*007e*/ 	.byte	0x08
	.zero		1


	//   ....[1]....
        /*0080*/ 	.word	0x00000260
        /*0084*/ 	.word	0x000000ff
        /*0088*/ 	.word	0x000000e0
        /*008c*/ 	.short	0x0100
        /*008e*/ 	.byte	0x08
	.zero		1


	//   ....[2]....
        /*0090*/ 	.word	0x00000270
        /*0094*/ 	.word	0x000000ff
        /*0098*/ 	.word	0x00000008
        /*009c*/ 	.short	0x0100
        /*009e*/ 	.byte	0x08
	.zero		1


	//   ....[3]....
        /*00a0*/ 	.word	0x00000280
        /*00a4*/ 	.word	0x000000ff
        /*00a8*/ 	.word	0x000000e8
        /*00ac*/ 	.short	0x0100
        /*00ae*/ 	.byte	0x08
	.zero		1


	//   ....[4]....
        /*00b0*/ 	.word	0x00000290
        /*00b4*/ 	.word	0x000000ff
        /*00b8*/ 	.word	0x00000010
        /*00bc*/ 	.short	0x0100
        /*00be*/ 	.byte	0x08
	.zero		1


	//   ....[5]....
        /*00c0*/ 	.word	0x000002a0
        /*00c4*/ 	.word	0x000000ff
        /*00c8*/ 	.word	0x000000f0
        /*00cc*/ 	.short	0x0100
        /*00ce*/ 	.byte	0x08
	.zero		1


	//   ....[6]....
        /*00d0*/ 	.word	0x000002b0
        /*00d4*/ 	.word	0x000000ff
        /*00d8*/ 	.word	0x00000018
        /*00dc*/ 	.short	0x0100
        /*00de*/ 	.byte	0x08
	.zero		1


	//   ....[7]....
        /*00e0*/ 	.word	0x000002c0
        /*00e4*/ 	.word	0x000000ff
        /*00e8*/ 	.word	0x000000f8
        /*00ec*/ 	.short	0x0100
        /*00ee*/ 	.byte	0x08
	.zero		1


	//   ....[8]....
        /*00f0*/ 	.word	0x000002d0
        /*00f4*/ 	.word	0x000000ff
        /*00f8*/ 	.word	0x00000020
        /*00fc*/ 	.short	0x0100
        /*00fe*/ 	.byte	0x08
	.zero		1


	//   ....[9]....
        /*0100*/ 	.word	0x000002e0
        /*0104*/ 	.word	0x000000ff
        /*0108*/ 	.word	0x00000100
        /*010c*/ 	.short	0x0100
        /*010e*/ 	.byte	0x08
	.zero		1


	//   ....[10]....
        /*0110*/ 	.word	0x000002f0
        /*0114*/ 	.word	0x000000ff
        /*0118*/ 	.word	0x00000028
        /*011c*/ 	.short	0x0100
        /*011e*/ 	.byte	0x08
	.zero		1


	//   ....[11]....
        /*0120*/ 	.word	0x00000300
        /*0124*/ 	.word	0x000000ff
        /*0128*/ 	.word	0x00000108
        /*012c*/ 	.short	0x0100
        /*012e*/ 	.byte	0x08
	.zero		1


	//   ....[12]....
        /*0130*/ 	.word	0x00000310
        /*0134*/ 	.word	0x000000ff
        /*0138*/ 	.word	0x00000030
        /*013c*/ 	.short	0x0100
        /*013e*/ 	.byte	0x08
	.zero		1


	//   ....[13]....
        /*0140*/ 	.word	0x00000320
        /*0144*/ 	.word	0x000000ff
        /*0148*/ 	.word	0x00000110
        /*014c*/ 	.short	0x0100
        /*014e*/ 	.byte	0x08
	.zero		1


	//   ....[14]....
        /*0150*/ 	.word	0x00000330
        /*0154*/ 	.word	0x000000ff
        /*0158*/ 	.word	0x00000038
        /*015c*/ 	.short	0x0100
        /*015e*/ 	.byte	0x08
	.zero		1


	//   ....[15]....
        /*0160*/ 	.word	0x00000340
        /*0164*/ 	.word	0x000000ff
        /*0168*/ 	.word	0x00000118
        /*016c*/ 	.short	0x0100
        /*016e*/ 	.byte	0x08
	.zero		1


	//   ....[16]....
        /*0170*/ 	.word	0x00000350
        /*0174*/ 	.word	0x000000ff
        /*0178*/ 	.word	0x00000040
        /*017c*/ 	.short	0x0100
        /*017e*/ 	.byte	0x08
	.zero		1


	//   ....[17]....
        /*0180*/ 	.word	0x00000360
        /*0184*/ 	.word	0x000000ff
        /*0188*/ 	.word	0x00000120
        /*018c*/ 	.short	0x0100
        /*018e*/ 	.byte	0x08
	.zero		1


	//   ....[18]....
        /*0190*/ 	.word	0x00000370
        /*0194*/ 	.word	0x000000ff
        /*0198*/ 	.word	0x00000048
        /*019c*/ 	.short	0x0100
        /*019e*/ 	.byte	0x08
	.zero		1


	//   ....[19]....
        /*01a0*/ 	.word	0x00000380
        /*01a4*/ 	.word	0x000000ff
        /*01a8*/ 	.word	0x00000128
        /*01ac*/ 	.short	0x0100
        /*01ae*/ 	.byte	0x08
	.zero		1


	//   ....[20]....
        /*01b0*/ 	.word	0x00000390
        /*01b4*/ 	.word	0x000000ff
        /*01b8*/ 	.word	0x00000050
        /*01bc*/ 	.short	0x0100
        /*01be*/ 	.byte	0x08
	.zero		1


	//   ....[21]....
        /*01c0*/ 	.word	0x000003a0
        /*01c4*/ 	.word	0x000000ff
        /*01c8*/ 	.word	0x00000130
        /*01cc*/ 	.short	0x0100
        /*01ce*/ 	.byte	0x08
	.zero		1


	//   ....[22]....
        /*01d0*/ 	.word	0x000003b0
        /*01d4*/ 	.word	0x000000ff
        /*01d8*/ 	.word	0x00000058
        /*01dc*/ 	.short	0x0100
        /*01de*/ 	.byte	0x08
	.zero		1


	//   ....[23]....
        /*01e0*/ 	.word	0x000003c0
        /*01e4*/ 	.word	0x000000ff
        /*01e8*/ 	.word	0x00000138
        /*01ec*/ 	.short	0x0100
        /*01ee*/ 	.byte	0x08
	.zero		1


	//   ....[24]....
        /*01f0*/ 	.word	0x000003d0
        /*01f4*/ 	.word	0x000000ff
        /*01f8*/ 	.word	0x00000060
        /*01fc*/ 	.short	0x0100
        /*01fe*/ 	.byte	0x08
	.zero		1


	//   ....[25]....
        /*0200*/ 	.word	0x000003e0
        /*0204*/ 	.word	0x000000ff
        /*0208*/ 	.word	0x00000140
        /*020c*/ 	.short	0x0100
        /*020e*/ 	.byte	0x08
	.zero		1


	//   ....[26]....
        /*0210*/ 	.word	0x000003f0
        /*0214*/ 	.word	0x000000ff
        /*0218*/ 	.word	0x00000068
        /*021c*/ 	.short	0x0100
        /*021e*/ 	.byte	0x08
	.zero		1


	//   ....[27]....
        /*0220*/ 	.word	0x00000400
        /*0224*/ 	.word	0x000000ff
        /*0228*/ 	.word	0x00000148
        /*022c*/ 	.short	0x0100
        /*022e*/ 	.byte	0x08
	.zero		1


	//   ....[28]....
        /*0230*/ 	.word	0x00000410
        /*0234*/ 	.word	0x000000ff
        /*0238*/ 	.word	0x00000070
        /*023c*/ 	.short	0x0100
        /*023e*/ 	.byte	0x08
	.zero		1


	//   ....[29]....
        /*0240*/ 	.word	0x00000420
        /*0244*/ 	.word	0x000000ff
        /*0248*/ 	.word	0x00000150
        /*024c*/ 	.short	0x0100
        /*024e*/ 	.byte	0x08
	.zero		1


	//   ....[30]....
        /*0250*/ 	.word	0x00000430
        /*0254*/ 	.word	0x000000ff
        /*0258*/ 	.word	0x00000078
        /*025c*/ 	.short	0x0100
        /*025e*/ 	.byte	0x08
	.zero		1


	//   ....[31]....
        /*0260*/ 	.word	0x00000440
        /*0264*/ 	.word	0x000000ff
        /*0268*/ 	.word	0x00000158
        /*026c*/ 	.short	0x0100
        /*026e*/ 	.byte	0x08
	.zero		1


	//   ....[32]....
        /*0270*/ 	.word	0x00000450
        /*0274*/ 	.word	0x000000ff
        /*0278*/ 	.word	0x00000080
        /*027c*/ 	.short	0x0100
        /*027e*/ 	.byte	0x08
	.zero		1


	//   ....[33]....
        /*0280*/ 	.word	0x00000460
        /*0284*/ 	.word	0x000000ff
        /*0288*/ 	.word	0x00000160
        /*028c*/ 	.short	0x0100
        /*028e*/ 	.byte	0x08
	.zero		1


	//   ....[34]....
        /*0290*/ 	.word	0x00000470
        /*0294*/ 	.word	0x000000ff
        /*0298*/ 	.word	0x00000088
        /*029c*/ 	.short	0x0100
        /*029e*/ 	.byte	0x08
	.zero		1


	//   ....[35]....
        /*02a0*/ 	.word	0x00000480
        /*02a4*/ 	.word	0x000000ff
        /*02a8*/ 	.word	0x00000168
        /*02ac*/ 	.short	0x0100
        /*02ae*/ 	.byte	0x08
	.zero		1


	//   ....[36]....
        /*02b0*/ 	.word	0x00000490
        /*02b4*/ 	.word	0x000000ff
        /*02b8*/ 	.word	0x00000090
        /*02bc*/ 	.short	0x0100
        /*02be*/ 	.byte	0x08
	.zero		1


	//   ....[37]....
        /*02c0*/ 	.word	0x000004a0
        /*02c4*/ 	.word	0x000000ff
        /*02c8*/ 	.word	0x00000170
        /*02cc*/ 	.short	0x0100
        /*02ce*/ 	.byte	0x08
	.zero		1


	//   ....[38]....
        /*02d0*/ 	.word	0x000004b0
        /*02d4*/ 	.word	0x000000ff
        /*02d8*/ 	.word	0x00000098
        /*02dc*/ 	.short	0x0100
        /*02de*/ 	.byte	0x08
	.zero		1


	//   ....[39]....
        /*02e0*/ 	.word	0x000004c0
        /*02e4*/ 	.word	0x000000ff
        /*02e8*/ 	.word	0x00000178
        /*02ec*/ 	.short	0x0100
        /*02ee*/ 	.byte	0x08
	.zero		1


	//   ....[40]....
        /*02f0*/ 	.word	0x000004d0
        /*02f4*/ 	.word	0x000000ff
        /*02f8*/ 	.word	0x000000a0
        /*02fc*/ 	.short	0x0100
        /*02fe*/ 	.byte	0x08
	.zero		1


	//   ....[41]....
        /*0300*/ 	.word	0x000004e0
        /*0304*/ 	.word	0x000000ff
        /*0308*/ 	.word	0x00000180
        /*030c*/ 	.short	0x0100
        /*030e*/ 	.byte	0x08
	.zero		1


	//   ....[42]....
        /*0310*/ 	.word	0x000004f0
        /*0314*/ 	.word	0x000000ff
        /*0318*/ 	.word	0x000000a8
        /*031c*/ 	.short	0x0100
        /*031e*/ 	.byte	0x08
	.zero		1


	//   ....[43]....
        /*0320*/ 	.word	0x00000500
        /*0324*/ 	.word	0x000000ff
        /*0328*/ 	.word	0x00000188
        /*032c*/ 	.short	0x0100
        /*032e*/ 	.byte	0x08
	.zero		1


	//   ....[44]....
        /*0330*/ 	.word	0x00000510
        /*0334*/ 	.word	0x000000ff
        /*0338*/ 	.word	0x000000b0
        /*033c*/ 	.short	0x0100
        /*033e*/ 	.byte	0x08
	.zero		1


	//   ....[45]....
        /*0340*/ 	.word	0x00000520
        /*0344*/ 	.word	0x000000ff
        /*0348*/ 	.word	0x00000190
        /*034c*/ 	.short	0x0100
        /*034e*/ 	.byte	0x08
	.zero		1


	//   ....[46]....
        /*0350*/ 	.word	0x00000530
        /*0354*/ 	.word	0x000000ff
        /*0358*/ 	.word	0x000000b8
        /*035c*/ 	.short	0x0100
        /*035e*/ 	.byte	0x08
	.zero		1


	//   ....[47]....
        /*0360*/ 	.word	0x00000540
        /*0364*/ 	.word	0x000000ff
        /*0368*/ 	.word	0x00000198
        /*036c*/ 	.short	0x0100
        /*036e*/ 	.byte	0x08
	.zero		1


	//   ....[48]....
        /*0370*/ 	.word	0x00000550
        /*0374*/ 	.word	0x000000ff
        /*0378*/ 	.word	0x000000c0
        /*037c*/ 	.short	0x0100
        /*037e*/ 	.byte	0x08
	.zero		1


	//   ....[49]....
        /*0380*/ 	.word	0x00000560
        /*0384*/ 	.word	0x000000ff
        /*0388*/ 	.word	0x000001a0
        /*038c*/ 	.short	0x0100
        /*038e*/ 	.byte	0x08
	.zero		1


	//   ....[50]....
        /*0390*/ 	.word	0x00000570
        /*0394*/ 	.word	0x000000ff
        /*0398*/ 	.word	0x000000c8
        /*039c*/ 	.short	0x0100
        /*039e*/ 	.byte	0x08
	.zero		1


	//   ....[51]....
        /*03a0*/ 	.word	0x00000580
        /*03a4*/ 	.word	0x000000ff
        /*03a8*/ 	.word	0x000001a8
        /*03ac*/ 	.short	0x0100
        /*03ae*/ 	.byte	0x08
	.zero		1


	//   ....[52]....
        /*03b0*/ 	.word	0x00000590
        /*03b4*/ 	.word	0x000000ff
        /*03b8*/ 	.word	0x000000d0
        /*03bc*/ 	.short	0x0100
        /*03be*/ 	.byte	0x08
	.zero		1


	//   ....[53]....
        /*03c0*/ 	.word	0x000005a0
        /*03c4*/ 	.word	0x000000ff
        /*03c8*/ 	.word	0x000001b0
        /*03cc*/ 	.short	0x0100
        /*03ce*/ 	.byte	0x08
	.zero		1


	//   ....[54]....
        /*03d0*/ 	.word	0x000005b0
        /*03d4*/ 	.word	0x000000ff
        /*03d8*/ 	.word	0x000000d8
        /*03dc*/ 	.short	0x0100
        /*03de*/ 	.byte	0x08
	.zero		1


	//   ....[55]....
        /*03e0*/ 	.word	0x000005c0
        /*03e4*/ 	.word	0x000000ff
        /*03e8*/ 	.word	0x000001b8
        /*03ec*/ 	.short	0x0100
        /*03ee*/ 	.byte	0x08
	.zero		1


	//   ....[56]....
        /*03f0*/ 	.word	0x00000850
        /*03f4*/ 	.word	0x000000ff
        /*03f8*/ 	.word	0x000001d0
        /*03fc*/ 	.short	0x0100
        /*03fe*/ 	.byte	0x06
	.zero		1


	//   ....[57]....
        /*0400*/ 	.word	0x000008b0
        /*0404*/ 	.word	0x000000ff
        /*0408*/ 	.word	0x000001d8
        /*040c*/ 	.short	0x0100
        /*040e*/ 	.byte	0x06
	.zero		1


	//   ....[58]....
        /*0410*/ 	.word	0x00001820
        /*0414*/ 	.word	0x000000ff
        /*0418*/ 	.word	0x00000000
        /*041c*/ 	.short	0x010a
        /*041e*/ 	.byte	0x06
	.zero		1


	//   ....[59]....
        /*0420*/ 	.word	0x00001860
        /*0424*/ 	.word	0x000000ff
        /*0428*/ 	.word	0x00000000
        /*042c*/ 	.short	0x010a
        /*042e*/ 	.byte	0x06
	.zero		1


	//   ....[60]....
        /*0430*/ 	.word	0x00002140
        /*0434*/ 	.word	0x000000ff
        /*0438*/ 	.word	0x00000000
        /*043c*/ 	.short	0x010a
        /*043e*/ 	.byte	0x0c
	.zero		1


	//   ....[61]....
        /*0440*/ 	.word	0x00002180
        /*0444*/ 	.word	0x000000ff
        /*0448*/ 	.word	0x00000000
        /*044c*/ 	.short	0x010a
        /*044e*/ 	.byte	0x0c
	.zero		1


	//   ....[62]....
        /*0450*/ 	.word	0x00002760
        /*0454*/ 	.word	0x000000ff
        /*0458*/ 	.word	0x00000000
        /*045c*/ 	.short	0x0101
        /*045e*/ 	.byte	0x08
	.zero		1


	//   ....[63]....
        /*0460*/ 	.word	0x00002db0
        /*0464*/ 	.word	0x000000ff
        /*0468*/ 	.word	0x00000000
        /*046c*/ 	.short	0x0101
        /*046e*/ 	.byte	0x06
	.zero		1


	//   ....[64]....
        /*0470*/ 	.word	0x00008740
        /*0474*/ 	.word	0x00000013
        /*0478*/ 	.word	0x000000e0
        /*047c*/ 	.short	0x010a
        /*047e*/ 	.byte	0x3f
	.zero		1


	//   ....[65]....
        /*0480*/ 	.word	0x00008aa0
        /*0484*/ 	.word	0x00000006
        /*0488*/ 	.word	0x000001d8
        /*048c*/ 	.short	0x0101
        /*048e*/ 	.byte	0x3f
	.zero		1


	//   ....[66]....
        /*0490*/ 	.word	0x000091d0
        /*0494*/ 	.word	0x00000006
        /*0498*/ 	.word	0x00000000
        /*049c*/ 	.short	0x010a
        /*049e*/ 	.byte	0x3f
	.zero		1


	//   ....[67]....
        /*04a0*/ 	.word	0x00009250
        /*04a4*/ 	.word	0x00000007
        /*04a8*/ 	.word	0x00000000
        /*04ac*/ 	.short	0x010a
        /*04ae*/ 	.byte	0x3f
	.zero		1


	//   ....[68]....
        /*04b0*/ 	.word	0x000092e0
        /*04b4*/ 	.word	0x00000006
        /*04b8*/ 	.word	0x00000000
        /*04bc*/ 	.short	0x010a
        /*04be*/ 	.byte	0x3f
	.zero		1


	//   ....[69]....
        /*04c0*/ 	.word	0x00009370
        /*04c4*/ 	.word	0x00000009
        /*04c8*/ 	.word	0x00000000
        /*04cc*/ 	.short	0x010a
        /*04ce*/ 	.byte	0x3f
	.zero		1


	//   ....[70]....
        /*04d0*/ 	.word	0x00009400
        /*04d4*/ 	.word	0x00000006
        /*04d8*/ 	.word	0x00000000
        /*04dc*/ 	.short	0x010a
        /*04de*/ 	.byte	0x3f
	.zero		1


	//   ....[71]....
        /*04e0*/ 	.word	0x00009490
        /*04e4*/ 	.word	0x00000009
        /*04e8*/ 	.word	0x00000000
        /*04ec*/ 	.short	0x010a
        /*04ee*/ 	.byte	0x3f
	.zero		1


	//   ....[72]....
        /*04f0*/ 	.word	0x00009520
        /*04f4*/ 	.word	0x00000006
        /*04f8*/ 	.word	0x00000000
        /*04fc*/ 	.short	0x010a
        /*04fe*/ 	.byte	0x3f
	.zero		1


	//   ....[73]....
        /*0500*/ 	.word	0x000095b0
        /*0504*/ 	.word	0x00000009
        /*0508*/ 	.word	0x00000000
        /*050c*/ 	.short	0x010a
        /*050e*/ 	.byte	0x3f
	.zero		1


	//   ....[74]....
        /*0510*/ 	.word	0x00009640
        /*0514*/ 	.word	0x00000006
        /*0518*/ 	.word	0x00000000
        /*051c*/ 	.short	0x010a
        /*051e*/ 	.byte	0x3f
	.zero		1


	//   ....[75]....
        /*0520*/ 	.word	0x000096d0
        /*0524*/ 	.word	0x00000009
        /*0528*/ 	.word	0x00000000
        /*052c*/ 	.short	0x010a
        /*052e*/ 	.byte	0x3f
	.zero		1


	//   ....[76]....
        /*0530*/ 	.word	0x00009760
        /*0534*/ 	.word	0x00000006
        /*0538*/ 	.word	0x00000000
        /*053c*/ 	.short	0x010a
        /*053e*/ 	.byte	0x3f
	.zero		1


	//   ....[77]....
        /*0540*/ 	.word	0x000097f0
        /*0544*/ 	.word	0x00000009
        /*0548*/ 	.word	0x00000000
        /*054c*/ 	.short	0x010a
        /*054e*/ 	.byte	0x3f
	.zero		1


	//   ....[78]....
        /*0550*/ 	.word	0x00009880
        /*0554*/ 	.word	0x00000006
        /*0558*/ 	.word	0x00000000
        /*055c*/ 	.short	0x010a
        /*055e*/ 	.byte	0x3f
	.zero		1


	//   ....[79]....
        /*0560*/ 	.word	0x00009910
        /*0564*/ 	.word	0x00000009
        /*0568*/ 	.word	0x00000000
        /*056c*/ 	.short	0x010a
        /*056e*/ 	.byte	0x3f
	.zero		1


	//   ....[80]....
        /*0570*/ 	.word	0x000099a0
        /*0574*/ 	.word	0x00000006
        /*0578*/ 	.word	0x00000000
        /*057c*/ 	.short	0x010a
        /*057e*/ 	.byte	0x3f
	.zero		1


	//   ....[81]....
        /*0580*/ 	.word	0x00009a30
        /*0584*/ 	.word	0x00000009
        /*0588*/ 	.word	0x00000000
        /*058c*/ 	.short	0x010a
        /*058e*/ 	.byte	0x3f
	.zero		1


	//   ....[82]....
        /*0590*/ 	.word	0x00009ac0
        /*0594*/ 	.word	0x00000006
        /*0598*/ 	.word	0x00000000
        /*059c*/ 	.short	0x010a
        /*059e*/ 	.byte	0x3f
	.zero		1


	//   ....[83]....
        /*05a0*/ 	.word	0x00009b50
        /*05a4*/ 	.word	0x00000009
        /*05a8*/ 	.word	0x00000000
        /*05ac*/ 	.short	0x010a
        /*05ae*/ 	.byte	0x3f
	.zero		1


	//   ....[84]....
        /*05b0*/ 	.word	0x00009be0
        /*05b4*/ 	.word	0x00000006
        /*05b8*/ 	.word	0x00000000
        /*05bc*/ 	.short	0x010a
        /*05be*/ 	.byte	0x3f
	.zero		1


	//   ....[85]....
        /*05c0*/ 	.word	0x00009c70
        /*05c4*/ 	.word	0x00000009
        /*05c8*/ 	.word	0x00000000
        /*05cc*/ 	.short	0x010a
        /*05ce*/ 	.byte	0x3f
	.zero		1


	//   ....[86]....
        /*05d0*/ 	.word	0x00009d00
        /*05d4*/ 	.word	0x00000006
        /*05d8*/ 	.word	0x00000000
        /*05dc*/ 	.short	0x010a
        /*05de*/ 	.byte	0x3f
	.zero		1


	//   ....[87]....
        /*05e0*/ 	.word	0x00009d90
        /*05e4*/ 	.word	0x00000009
        /*05e8*/ 	.word	0x00000000
        /*05ec*/ 	.short	0x010a
        /*05ee*/ 	.byte	0x3f
	.zero		1


	//   ....[88]....
        /*05f0*/ 	.word	0x00009e20
        /*05f4*/ 	.word	0x00000006
        /*05f8*/ 	.word	0x00000000
        /*05fc*/ 	.short	0x010a
        /*05fe*/ 	.byte	0x3f
	.zero		1


	//   ....[89]....
        /*0600*/ 	.word	0x00009eb0
        /*0604*/ 	.word	0x00000009
        /*0608*/ 	.word	0x00000000
        /*060c*/ 	.short	0x010a
        /*060e*/ 	.byte	0x3f
	.zero		1


	//   ....[90]....
        /*0610*/ 	.word	0x00009f40
        /*0614*/ 	.word	0x00000006
        /*0618*/ 	.word	0x00000000
        /*061c*/ 	.short	0x010a
        /*061e*/ 	.byte	0x3f
	.zero		1


	//   ....[91]....
        /*0620*/ 	.word	0x00009fd0
        /*0624*/ 	.word	0x00000009
        /*0628*/ 	.word	0x00000000
        /*062c*/ 	.short	0x010a
        /*062e*/ 	.byte	0x3f
	.zero		1


	//   ....[92]....
        /*0630*/ 	.word	0x0000a060
        /*0634*/ 	.word	0x00000006
        /*0638*/ 	.word	0x00000000
        /*063c*/ 	.short	0x010a
        /*063e*/ 	.byte	0x3f
	.zero		1


	//   ....[93]....
        /*0640*/ 	.word	0x0000a0f0
        /*0644*/ 	.word	0x00000003
        /*0648*/ 	.word	0x00000000
        /*064c*/ 	.short	0x010a
        /*064e*/ 	.byte	0x3f
	.zero		1


	//   ....[94]....
        /*0650*/ 	.word	0x0000a160
        /*0654*/ 	.word	0x0000000b
        /*0658*/ 	.word	0x00000000
        /*065c*/ 	.short	0x010a
        /*065e*/ 	.byte	0x3f
	.zero		1


	//   ....[95]....
        /*0660*/ 	.word	0x0000a1c0
        /*0664*/ 	.word	0x0000008c
        /*0668*/ 	.word	0x00000000
        /*066c*/ 	.short	0x010a
        /*066e*/ 	.byte	0x3f
	.zero		1


	//   ....[96]....
        /*0670*/ 	.word	0x0000a290
        /*0674*/ 	.word	0x00000013
        /*0678*/ 	.word	0x000000e0
        /*067c*/ 	.short	0x010a
        /*067e*/ 	.byte	0x3f
	.zero		1


	//   ....[97]....
        /*0680*/ 	.word	0x0000a370
        /*0684*/ 	.word	0x00000006
        /*0688*/ 	.word	0x00000000
        /*068c*/ 	.short	0x010a
        /*068e*/ 	.byte	0x3f
	.zero		1


	//   ....[98]....
        /*0690*/ 	.word	0x0000a3c0
        /*0694*/ 	.word	0x00000007
        /*0698*/ 	.word	0x00000000
        /*069c*/ 	.short	0x010a
        /*069e*/ 	.byte	0x3f
	.zero		1


	//   ....[99]....
        /*06a0*/ 	.word	0x0000a410
        /*06a4*/ 	.word	0x00000006
        /*06a8*/ 	.word	0x00000000
        /*06ac*/ 	.short	0x010a
        /*06ae*/ 	.byte	0x3f
	.zero		1


	//   ....[100]....
        /*06b0*/ 	.word	0x0000a460
        /*06b4*/ 	.word	0x00000009
        /*06b8*/ 	.word	0x00000000
        /*06bc*/ 	.short	0x010a
        /*06be*/ 	.byte	0x3f
	.zero		1


	//   ....[101]....
        /*06c0*/ 	.word	0x0000a4b0
        /*06c4*/ 	.word	0x00000006
        /*06c8*/ 	.word	0x00000000
        /*06cc*/ 	.short	0x010a
        /*06ce*/ 	.byte	0x3f
	.zero		1


	//   ....[102]....
        /*06d0*/ 	.word	0x0000a500
        /*06d4*/ 	.word	0x00000009
        /*06d8*/ 	.word	0x00000000
        /*06dc*/ 	.short	0x010a
        /*06de*/ 	.byte	0x3f
	.zero		1


	//   ....[103]....
        /*06e0*/ 	.word	0x0000a550
        /*06e4*/ 	.word	0x00000006
        /*06e8*/ 	.word	0x00000000
        /*06ec*/ 	.short	0x010a
        /*06ee*/ 	.byte	0x3f
	.zero		1


	//   ....[104]....
        /*06f0*/ 	.word	0x0000a5a0
        /*06f4*/ 	.word	0x00000009
        /*06f8*/ 	.word	0x00000000
        /*06fc*/ 	.short	0x010a
        /*06fe*/ 	.byte	0x3f
	.zero		1


	//   ....[105]....
        /*0700*/ 	.word	0x0000a5f0
        /*0704*/ 	.word	0x00000006
        /*0708*/ 	.word	0x00000000
        /*070c*/ 	.short	0x010a
        /*070e*/ 	.byte	0x3f
	.zero		1


	//   ....[106]....
        /*0710*/ 	.word	0x0000a640
        /*0714*/ 	.word	0x00000009
        /*0718*/ 	.word	0x00000000
        /*071c*/ 	.short	0x010a
        /*071e*/ 	.byte	0x3f
	.zero		1


	//   ....[107]....
        /*0720*/ 	.word	0x0000a690
        /*0724*/ 	.word	0x00000006
        /*0728*/ 	.word	0x00000000
        /*072c*/ 	.short	0x010a
        /*072e*/ 	.byte	0x3f
	.zero		1


	//   ....[108]....
        /*0730*/ 	.word	0x0000a6e0
        /*0734*/ 	.word	0x00000009
        /*0738*/ 	.word	0x00000000
        /*073c*/ 	.short	0x010a
        /*073e*/ 	.byte	0x3f
	.zero		1


	//   ....[109]....
        /*0740*/ 	.word	0x0000a730
        /*0744*/ 	.word	0x00000006
        /*0748*/ 	.word	0x00000000
        /*074c*/ 	.short	0x010a
        /*074e*/ 	.byte	0x3f
	.zero		1


	//   ....[110]....
        /*0750*/ 	.word	0x0000a780
        /*0754*/ 	.word	0x00000009
        /*0758*/ 	.word	0x00000000
        /*075c*/ 	.short	0x010a
        /*075e*/ 	.byte	0x3f
	.zero		1


	//   ....[111]....
        /*0760*/ 	.word	0x0000a7d0
        /*0764*/ 	.word	0x00000006
        /*0768*/ 	.word	0x00000000
        /*076c*/ 	.short	0x010a
        /*076e*/ 	.byte	0x3f
	.zero		1


	//   ....[112]....
        /*0770*/ 	.word	0x0000a820
        /*0774*/ 	.word	0x00000009
        /*0778*/ 	.word	0x00000000
        /*077c*/ 	.short	0x010a
        /*077e*/ 	.byte	0x3f
	.zero		1


	//   ....[113]....
        /*0780*/ 	.word	0x0000a870
        /*0784*/ 	.word	0x00000006
        /*0788*/ 	.word	0x00000000
        /*078c*/ 	.short	0x010a
        /*078e*/ 	.byte	0x3f
	.zero		1


	//   ....[114]....
        /*0790*/ 	.word	0x0000a8c0
        /*0794*/ 	.word	0x00000009
        /*0798*/ 	.word	0x00000000
        /*079c*/ 	.short	0x010a
        /*079e*/ 	.byte	0x3f
	.zero		1


	//   ....[115]....
        /*07a0*/ 	.word	0x0000a910
        /*07a4*/ 	.word	0x00000006
        /*07a8*/ 	.word	0x00000000
        /*07ac*/ 	.short	0x010a
        /*07ae*/ 	.byte	0x3f
	.zero		1


	//   ....[116]....
        /*07b0*/ 	.word	0x0000a960
        /*07b4*/ 	.word	0x00000009
        /*07b8*/ 	.word	0x00000000
        /*07bc*/ 	.short	0x010a
        /*07be*/ 	.byte	0x3f
	.zero		1


	//   ....[117]....
        /*07c0*/ 	.word	0x0000a9b0
        /*07c4*/ 	.word	0x00000006
        /*07c8*/ 	.word	0x00000000
        /*07cc*/ 	.short	0x010a
        /*07ce*/ 	.byte	0x3f
	.zero		1


	//   ....[118]....
        /*07d0*/ 	.word	0x0000aa00
        /*07d4*/ 	.word	0x00000009
        /*07d8*/ 	.word	0x00000000
        /*07dc*/ 	.short	0x010a
        /*07de*/ 	.byte	0x3f
	.zero		1


	//   ....[119]....
        /*07e0*/ 	.word	0x0000aa50
        /*07e4*/ 	.word	0x00000006
        /*07e8*/ 	.word	0x00000000
        /*07ec*/ 	.short	0x010a
        /*07ee*/ 	.byte	0x3f
	.zero		1


	//   ....[120]....
        /*07f0*/ 	.word	0x0000aaa0
        /*07f4*/ 	.word	0x00000009
        /*07f8*/ 	.word	0x00000000
        /*07fc*/ 	.short	0x010a
        /*07fe*/ 	.byte	0x3f
	.zero		1


	//   ....[121]....
        /*0800*/ 	.word	0x0000aaf0
        /*0804*/ 	.word	0x00000006
        /*0808*/ 	.word	0x00000000
        /*080c*/ 	.short	0x010a
        /*080e*/ 	.byte	0x3f
	.zero		1


	//   ....[122]....
        /*0810*/ 	.word	0x0000ab40
        /*0814*/ 	.word	0x00000009
        /*0818*/ 	.word	0x00000000
        /*081c*/ 	.short	0x010a
        /*081e*/ 	.byte	0x3f
	.zero		1


	//   ....[123]....
        /*0820*/ 	.word	0x0000ab90
        /*0824*/ 	.word	0x00000006
        /*0828*/ 	.word	0x00000000
        /*082c*/ 	.short	0x010a
        /*082e*/ 	.byte	0x3f
	.zero		1


	//----- nvinfo : EIATTR_NUM_MBARRIERS
	.align		4
.L_28:
        /*0830*/ 	.byte	0x03, 0x38
        /*0832*/ 	.short	0x003a


	//----- nvinfo : EIATTR_EXIT_INSTR_OFFSETS
	.align		4
        /*0834*/ 	.byte	0x04, 0x1c
        /*0836*/ 	.short	(.L_30 - .L_29)


	//   ....[0]....
.L_29:
        /*0838*/ 	.word	0x00000900


	//   ....[1]....
        /*083c*/ 	.word	0x000011c0


	//   ....[2]....
        /*0840*/ 	.word	0x00007db0


	//   ....[3]....
        /*0844*/ 	.word	0x000083e0


	//   ....[4]....
        /*0848*/ 	.word	0x0000a140


	//----- nvinfo : EIATTR_MAX_THREADS
	.align		4
.L_30:
        /*084c*/ 	.byte	0x04, 0x05
        /*084e*/ 	.short	(.L_32 - .L_31)
.L_31:
        /*0850*/ 	.word	0x00000180
        /*0854*/ 	.word	0x00000001
        /*0858*/ 	.word	0x00000001


	//----- nvinfo : EIATTR_CRS_STACK_SIZE
	.align		4
.L_32:
        /*085c*/ 	.byte	0x04, 0x1e
        /*085e*/ 	.short	(.L_34 - .L_33)
.L_33:
        /*0860*/ 	.word	0x00000000


	//----- nvinfo : EIATTR_CBANK_PARAM_SIZE
	.align		4
.L_34:
        /*0864*/ 	.byte	0x03, 0x19
        /*0866*/ 	.short	0x0470


	//----- nvinfo : EIATTR_PARAM_CBANK
	.align		4
        /*0868*/ 	.byte	0x04, 0x0a
        /*086a*/ 	.short	(.L_36 - .L_35)
	.align		4
.L_35:
        /*086c*/ 	.word	index@(.nv.constant0._ZN7cutlass13device_kernelINS_4gemm6kernel13GemmUniversalIN4cute5tupleIJiiiiEEENS1_10collective13CollectiveMmaINS1_37MainloopSm90TmaGmmaWarpSpecializedFP8ILi28ENS5_IJNS4_1CILi1EEESB_SB_EEENS1_35KernelTmaWarpSpecializedCooperativeEEENS5_IJNSA_ILi128EEESF_NSA_ILi32EEEEEENS_12float_e5m2_tENS5_IJlSB_lEEESI_SJ_NS4_8TiledMMAINS4_8MMA_AtomIJNS4_4SM904GMMA31MMA_64x128x32_F32E5M2E5M2_SS_TNILNSN_7ScaleInE1ELSP_1EEEEEENS4_6LayoutINS5_IJNSA_ILi2EEESB_SB_EEENS5_IJSB_NSA_ILi0EEESV_EEEEENS5_IJNS4_10UnderscoreESY_SY_EEEEENS4_13SM90_TMA_LOADENS4_14ComposedLayoutINS4_7SwizzleILi1ELi4ELi3EEENS4_18smem_ptr_flag_bitsILi8EEENSS_INS5_IJNSA_ILi8EEESG_EEENS5_IJSG_SB_EEEEEEEvNS4_8identityES11_S1B_vS1C_EENS_8epilogue10collective6detail29Sm90TmaWarpSpecializedAdapterINS1F_15DefaultEpilogueISI_SJ_SJ_NS1E_6thread17LinearCombinationISI_Li1EffLNS1J_9ScaleType4KindE0ELNS_15FloatRoundStyleE2ESI_EENS1_15EpilogueDefaultEEEEEvvEEEEvNT_6ParamsE)
        /*0870*/ 	.short	0x0210
        /*0872*/ 	.short	0x0470


	//----- nvinfo : EIATTR_SW_WAR
	.align		4
.L_36:
        /*0874*/ 	.byte	0x04, 0x36
        /*0876*/ 	.short	(.L_38 - .L_37)
.L_37:
        /*0878*/ 	.word	0x00000008
.L_38:


//--------------------- .nv.callgraph             --------------------------
	.section	.nv.callgraph,"",@"SHT_CUDA_CALLGRAPH"
	.align	4
	.sectionentsize	8
	.align		4
        /*0000*/ 	.word	0x00000000
	.align		4
        /*0004*/ 	.word	0xffffffff
	.align		4
        /*0008*/ 	.word	0x00000000
	.align		4
        /*000c*/ 	.word	0xfffffffe
	.align		4
        /*0010*/ 	.word	0x00000000
	.align		4
        /*0014*/ 	.word	0xfffffffd
	.align		4
        /*0018*/ 	.word	0x00000000
	.align		4
        /*001c*/ 	.word	0xfffffffc


//--------------------- .nv.constant4             --------------------------
	.section	.nv.constant4,"a",@progbits
	.align	8
	.align		8
.nv.constant4:
        /*0000*/ 	.dword	_ZN39_INTERNAL_6ca6edc2_4_k_cu_42c45a97_39374cuda3std3__45__cpo5beginE
	.align		8
        /*0008*/ 	.dword	_ZN39_INTERNAL_6ca6edc2_4_k_cu_42c45a97_39374cuda3std3__45__cpo3endE
	.align		8
        /*0010*/ 	.dword	_ZN39_INTERNAL_6ca6edc2_4_k_cu_42c45a97_39374cuda3std3__45__cpo6cbeginE
	.align		8
        /*0018*/ 	.dword	_ZN39_INTERNAL_6ca6edc2_4_k_cu_42c45a97_39374cuda3std3__45__cpo4cendE
	.align		8
        /*0020*/ 	.dword	_ZN39_INTERNAL_6ca6edc2_4_k_cu_42c45a97_39374cuda3std3__441_GLOBAL__N__6ca6edc2_4_k_cu_42c45a97_39376ignoreE
	.align		8
        /*0028*/ 	.dword	_ZN39_INTERNAL_6ca6edc2_4_k_cu_42c45a97_39374cuda3std3__419piecewise_constructE
	.align		8
        /*0030*/ 	.dword	_ZN39_INTERNAL_6ca6edc2_4_k_cu_42c45a97_39374cuda3std3__48in_placeE
	.align		8
        /*0038*/ 	.dword	_ZN39_INTERNAL_6ca6edc2_4_k_cu_42c45a97_39374cuda3std6ranges3__45__cpo4swapE
	.align		8
        /*0040*/ 	.dword	_ZN39_INTERNAL_6ca6edc2_4_k_cu_42c45a97_39374cuda3std6ranges3__45__cpo9iter_moveE
	.align		8
        /*0048*/ 	.dword	_ZN39_INTERNAL_6ca6edc2_4_k_cu_42c45a97_39374cute7productE
	.align		8
        /*0050*/ 	.dword	_ZN39_INTERNAL_6ca6edc2_4_k_cu_42c45a97_39374cute1_E


//--------------------- .text._ZN7cutlass13device_kernelINS_4gemm6kernel13GemmUniversalIN4cute5tupleIJiiiiEEENS1_10collective13CollectiveMmaINS1_37MainloopSm90TmaGmmaWarpSpecializedFP8ILi28ENS5_IJNS4_1CILi1EEESB_SB_EEENS1_35KernelTmaWarpSpecializedCooperativeEEENS5_IJNSA_ILi128EEESF_NSA_ILi32EEEEEENS_12float_e5m2_tENS5_IJlSB_lEEESI_SJ_NS4_8TiledMMAINS4_8MMA_AtomIJNS4_4SM904GMMA31MMA_64x128x32_F32E5M2E5M2_SS_TNILNSN_7ScaleInE1ELSP_1EEEEEENS4_6LayoutINS5_IJNSA_ILi2EEESB_SB_EEENS5_IJSB_NSA_ILi0EEESV_EEEEENS5_IJNS4_10UnderscoreESY_SY_EEEEENS4_13SM90_TMA_LOADENS4_14ComposedLayoutINS4_7SwizzleILi1ELi4ELi3EEENS4_18smem_ptr_flag_bitsILi8EEENSS_INS5_IJNSA_ILi8EEESG_EEENS5_IJSG_SB_EEEEEEEvNS4_8identityES11_S1B_vS1C_EENS_8epilogue10collective6detail29Sm90TmaWarpSpecializedAdapterINS1F_15DefaultEpilogueISI_SJ_SJ_NS1E_6thread17LinearCombinationISI_Li1EffLNS1J_9ScaleType4KindE0ELNS_15FloatRoundStyleE2ESI_EENS1_15EpilogueDefaultEEEEEvvEEEEvNT_6ParamsE --------------------------
	.section	.text._ZN7cutlass13device_kernelINS_4gemm6kernel13GemmUniversalIN4cute5tupleIJiiiiEEENS1_10collective13CollectiveMmaINS1_37MainloopSm90TmaGmmaWarpSpecializedFP8ILi28ENS5_IJNS4_1CILi1EEESB_SB_EEENS1_35KernelTmaWarpSpecializedCooperativeEEENS5_IJNSA_ILi128EEESF_NSA_ILi32EEEEEENS_12float_e5m2_tENS5_IJlSB_lEEESI_SJ_NS4_8TiledMMAINS4_8MMA_AtomIJNS4_4SM904GMMA31MMA_64x128x32_F32E5M2E5M2_SS_TNILNSN_7ScaleInE1ELSP_1EEEEEENS4_6LayoutINS5_IJNSA_ILi2EEESB_SB_EEENS5_IJSB_NSA_ILi0EEESV_EEEEENS5_IJNS4_10UnderscoreESY_SY_EEEEENS4_13SM90_TMA_LOADENS4_14ComposedLayoutINS4_7SwizzleILi1ELi4ELi3EEENS4_18smem_ptr_flag_bitsILi8EEENSS_INS5_IJNSA_ILi8EEESG_EEENS5_IJSG_SB_EEEEEEEvNS4_8identityES11_S1B_vS1C_EENS_8epilogue10collective6detail29Sm90TmaWarpSpecializedAdapterINS1F_15DefaultEpilogueISI_SJ_SJ_NS1E_6thread17LinearCombinationISI_Li1EffLNS1J_9ScaleType4KindE0ELNS_15FloatRoundStyleE2ESI_EENS1_15EpilogueDefaultEEEEEvvEEEEvNT_6ParamsE,"ax",@progbits
	.align	128
.text._ZN7cutlass13device_kernelINS_4gemm6kernel13GemmUniversalIN4cute5tupleIJiiiiEEENS1_10collective13CollectiveMmaINS1_37MainloopSm90TmaGmmaWarpSpecializedFP8ILi28ENS5_IJNS4_1CILi1EEESB_SB_EEENS1_35KernelTmaWarpSpecializedCooperativeEEENS5_IJNSA_ILi128EEESF_NSA_ILi32EEEEEENS_12float_e5m2_tENS5_IJlSB_lEEESI_SJ_NS4_8TiledMMAINS4_8MMA_AtomIJNS4_4SM904GMMA31MMA_64x128x32_F32E5M2E5M2_SS_TNILNSN_7ScaleInE1ELSP_1EEEEEENS4_6LayoutINS5_IJNSA_ILi2EEESB_SB_EEENS5_IJSB_NSA_ILi0EEESV_EEEEENS5_IJNS4_10UnderscoreESY_SY_EEEEENS4_13SM90_TMA_LOADENS4_14ComposedLayoutINS4_7SwizzleILi1ELi4ELi3EEENS4_18smem_ptr_flag_bitsILi8EEENSS_INS5_IJNSA_ILi8EEESG_EEENS5_IJSG_SB_EEEEEEEvNS4_8identityES11_S1B_vS1C_EENS_8epilogue10collective6detail29Sm90TmaWarpSpecializedAdapterINS1F_15DefaultEpilogueISI_SJ_SJ_NS1E_6thread17LinearCombinationISI_Li1EffLNS1J_9ScaleType4KindE0ELNS_15FloatRoundStyleE2ESI_EENS1_15EpilogueDefaultEEEEEvvEEEEvNT_6ParamsE:
        .type           _ZN7cutlass13device_kernelINS_4gemm6kernel13GemmUniversalIN4cute5tupleIJiiiiEEENS1_10collective13CollectiveMmaINS1_37MainloopSm90TmaGmmaWarpSpecializedFP8ILi28ENS5_IJNS4_1CILi1EEESB_SB_EEENS1_35KernelTmaWarpSpecializedCooperativeEEENS5_IJNSA_ILi128EEESF_NSA_ILi32EEEEEENS_12float_e5m2_tENS5_IJlSB_lEEESI_SJ_NS4_8TiledMMAINS4_8MMA_AtomIJNS4_4SM904GMMA31MMA_64x128x32_F32E5M2E5M2_SS_TNILNSN_7ScaleInE1ELSP_1EEEEEENS4_6LayoutINS5_IJNSA_ILi2EEESB_SB_EEENS5_IJSB_NSA_ILi0EEESV_EEEEENS5_IJNS4_10UnderscoreESY_SY_EEEEENS4_13SM90_TMA_LOADENS4_14ComposedLayoutINS4_7SwizzleILi1ELi4ELi3EEENS4_18smem_ptr_flag_bitsILi8EEENSS_INS5_IJNSA_ILi8EEESG_EEENS5_IJSG_SB_EEEEEEEvNS4_8identityES11_S1B_vS1C_EENS_8epilogue10collective6detail29Sm90TmaWarpSpecializedAdapterINS1F_15DefaultEpilogueISI_SJ_SJ_NS1E_6thread17LinearCombinationISI_Li1EffLNS1J_9ScaleType4KindE0ELNS_15FloatRoundStyleE2ESI_EENS1_15EpilogueDefaultEEEEEvvEEEEvNT_6ParamsE,@function
        .size           _ZN7cutlass13device_kernelINS_4gemm6kernel13GemmUniversalIN4cute5tupleIJiiiiEEENS1_10collective13CollectiveMmaINS1_37MainloopSm90TmaGmmaWarpSpecializedFP8ILi28ENS5_IJNS4_1CILi1EEESB_SB_EEENS1_35KernelTmaWarpSpecializedCooperativeEEENS5_IJNSA_ILi128EEESF_NSA_ILi32EEEEEENS_12float_e5m2_tENS5_IJlSB_lEEESI_SJ_NS4_8TiledMMAINS4_8MMA_AtomIJNS4_4SM904GMMA31MMA_64x128x32_F32E5M2E5M2_SS_TNILNSN_7ScaleInE1ELSP_1EEEEEENS4_6LayoutINS5_IJNSA_ILi2EEESB_SB_EEENS5_IJSB_NSA_ILi0EEESV_EEEEENS5_IJNS4_10UnderscoreESY_SY_EEEEENS4_13SM90_TMA_LOADENS4_14ComposedLayoutINS4_7SwizzleILi1ELi4ELi3EEENS4_18smem_ptr_flag_bitsILi8EEENSS_INS5_IJNSA_ILi8EEESG_EEENS5_IJSG_SB_EEEEEEEvNS4_8identityES11_S1B_vS1C_EENS_8epilogue10collective6detail29Sm90TmaWarpSpecializedAdapterINS1F_15DefaultEpilogueISI_SJ_SJ_NS1E_6thread17LinearCombinationISI_Li1EffLNS1J_9ScaleType4KindE0ELNS_15FloatRoundStyleE2ESI_EENS1_15EpilogueDefaultEEEEEvvEEEEvNT_6ParamsE,(.L_x_250 - _ZN7cutlass13device_kernelINS_4gemm6kernel13GemmUniversalIN4cute5tupleIJiiiiEEENS1_10collective13CollectiveMmaINS1_37MainloopSm90TmaGmmaWarpSpecializedFP8ILi28ENS5_IJNS4_1CILi1EEESB_SB_EEENS1_35KernelTmaWarpSpecializedCooperativeEEENS5_IJNSA_ILi128EEESF_NSA_ILi32EEEEEENS_12float_e5m2_tENS5_IJlSB_lEEESI_SJ_NS4_8TiledMMAINS4_8MMA_AtomIJNS4_4SM904GMMA31MMA_64x128x32_F32E5M2E5M2_SS_TNILNSN_7ScaleInE1ELSP_1EEEEEENS4_6LayoutINS5_IJNSA_ILi2EEESB_SB_EEENS5_IJSB_NSA_ILi0EEESV_EEEEENS5_IJNS4_10UnderscoreESY_SY_EEEEENS4_13SM90_TMA_LOADENS4_14ComposedLayoutINS4_7SwizzleILi1ELi4ELi3EEENS4_18smem_ptr_flag_bitsILi8EEENSS_INS5_IJNSA_ILi8EEESG_EEENS5_IJSG_SB_EEEEEEEvNS4_8identityES11_S1B_vS1C_EENS_8epilogue10collective6detail29Sm90TmaWarpSpecializedAdapterINS1F_15DefaultEpilogueISI_SJ_SJ_NS1E_6thread17LinearCombinationISI_Li1EffLNS1J_9ScaleType4KindE0ELNS_15FloatRoundStyleE2ESI_EENS1_15EpilogueDefaultEEEEEvvEEEEvNT_6ParamsE)
        .other          _ZN7cutlass13device_kernelINS_4gemm6kernel13GemmUniversalIN4cute5tupleIJiiiiEEENS1_10collective13CollectiveMmaINS1_37MainloopSm90TmaGmmaWarpSpecializedFP8ILi28ENS5_IJNS4_1CILi1EEESB_SB_EEENS1_35KernelTmaWarpSpecializedCooperativeEEENS5_IJNSA_ILi128EEESF_NSA_ILi32EEEEEENS_12float_e5m2_tENS5_IJlSB_lEEESI_SJ_NS4_8TiledMMAINS4_8MMA_AtomIJNS4_4SM904GMMA31MMA_64x128x32_F32E5M2E5M2_SS_TNILNSN_7ScaleInE1ELSP_1EEEEEENS4_6LayoutINS5_IJNSA_ILi2EEESB_SB_EEENS5_IJSB_NSA_ILi0EEESV_EEEEENS5_IJNS4_10UnderscoreESY_SY_EEEEENS4_13SM90_TMA_LOADENS4_14ComposedLayoutINS4_7SwizzleILi1ELi4ELi3EEENS4_18smem_ptr_flag_bitsILi8EEENSS_INS5_IJNSA_ILi8EEESG_EEENS5_IJSG_SB_EEEEEEEvNS4_8identityES11_S1B_vS1C_EENS_8epilogue10collective6detail29Sm90TmaWarpSpecializedAdapterINS1F_15DefaultEpilogueISI_SJ_SJ_NS1E_6thread17LinearCombinationISI_Li1EffLNS1J_9ScaleType4KindE0ELNS_15FloatRoundStyleE2ESI_EENS1_15EpilogueDefaultEEEEEvvEEEEvNT_6ParamsE,@"STO_CUDA_ENTRY STV_DEFAULT"
_ZN7cutlass13device_kernelINS_4gemm6kernel13GemmUniversalIN4cute5tupleIJiiiiEEENS1_10collective13CollectiveMmaINS1_37MainloopSm90TmaGmmaWarpSpecializedFP8ILi28ENS5_IJNS4_1CILi1EEESB_SB_EEENS1_35KernelTmaWarpSpecializedCooperativeEEENS5_IJNSA_ILi128EEESF_NSA_ILi32EEEEEENS_12float_e5m2_tENS5_IJlSB_lEEESI_SJ_NS4_8TiledMMAINS4_8MMA_AtomIJNS4_4SM904GMMA31MMA_64x128x32_F32E5M2E5M2_SS_TNILNSN_7ScaleInE1ELSP_1EEEEEENS4_6LayoutINS5_IJNSA_ILi2EEESB_SB_EEENS5_IJSB_NSA_ILi0EEESV_EEEEENS5_IJNS4_10UnderscoreESY_SY_EEEEENS4_13SM90_TMA_LOADENS4_14ComposedLayoutINS4_7SwizzleILi1ELi4ELi3EEENS4_18smem_ptr_flag_bitsILi8EEENSS_INS5_IJNSA_ILi8EEESG_EEENS5_IJSG_SB_EEEEEEEvNS4_8identityES11_S1B_vS1C_EENS_8epilogue10collective6detail29Sm90TmaWarpSpecializedAdapterINS1F_15DefaultEpilogueISI_SJ_SJ_NS1E_6thread17LinearCombinationISI_Li1EffLNS1J_9ScaleType4KindE0ELNS_15FloatRoundStyleE2ESI_EENS1_15EpilogueDefaultEEEEEvvEEEEvNT_6ParamsE:
[----:B------:R-:W-:Y:S01]  /*0000*/  LDC R1, c[0x0][0x28] ;  /* 0x00000a00ff017b82 */ /* 0x000fe20000000800 */
[----:B------:R-:W0:Y:S01]  /*0010*/  S2R R0, SR_TID.X ;  /* 0x0000000000007919 */ /* 0x000e220000002100 */
[----:B------:R-:W-:Y:S01]  /*0020*/  ELECT P0, URZ, PT ;  /* 0x00000000003f782f */ /* 0x000fe20003800000 */
[----:B------:R-:W-:Y:S01]  /*0030*/  BSSY B0, `(.L_x_0) ;  /* 0x000000f000007945 */ /* 0x000fe20003800000 */
[--C-:B0-----:R-:W-:Y:S02]  /*0040*/  SHF.R.U32.HI R2, RZ, 0x5, R0.reuse ;  /* 0x00000005ff027819 */ /* 0x101fe40000011600 */
[----:B------:R-:W-:-:S03]  /*0050*/  SHF.R.U32.HI R3, RZ, 0x7, R0 ;  /* 0x00000007ff037819 */ /* 0x000fc60000011600 */
[----:B------:R-:W0:Y:S04]  /*0060*/  SHFL.IDX PT, R5, R2, RZ, 0x1f ;  /* 0x00001fff02057589 */ /* 0x000e2800000e0000 */
[----:B------:R1:W2:Y:S01]  /*0070*/  SHFL.IDX PT, R6, R3, RZ, 0x1f ;  /* 0x00001fff03067589 */ /* 0x0002a200000e0000 */
[----:B0-----:R-:W-:-:S13]  /*0080*/  ISETP.NE.OR P0, PT, R5, RZ, !P0 ;  /* 0x000000ff0500720c */ /* 0x001fda0004705670 */
[----:B-12---:R-:W-:Y:S05]  /*0090*/  @P0 BRA `(.L_x_1) ;  /* 0x0000000000200947 */ /* 0x006fea0003800000 */
[----:B------:R-:W-:Y:S02]  /*00a0*/  ULDC.64 UR4, c[0x0][0x198] ;  /* 0x0000660000047ab9 */ /* 0x000fe40000000a00 */
[----:B------:R-:W-:Y:S02]  /*00b0*/  UIADD3 UR6, UP0, UR4, 0xf0, URZ ;  /* 0x000000f004067890 */ /* 0x000fe4000ff1e03f */
[----:B------:R-:W-:Y:S02]  /*00c0*/  UIADD3 UR4, UP1, UR4, 0x1f0, URZ ;  /* 0x000001f004047890 */ /* 0x000fe4000ff3e03f */
[----:B------:R-:W-:Y:S02]  /*00d0*/  UIADD3.X UR7, URZ, UR5, URZ, UP0, !UPT ;  /* 0x000000053f077290 */ /* 0x000fe400087fe43f */
[----:B------:R-:W-:-:S07]  /*00e0*/  UIADD3.X UR5, URZ, UR5, URZ, UP1, !UPT ;  /* 0x000000053f057290 */ /* 0x000fce0008ffe43f */
[----:B------:R0:W-:Y:S02]  /*00f0*/  UTMACCTL.PF [UR6] ;  /* 0x00000000060079b9 */ /* 0x0001e40008040000 */
[----:B------:R0:W-:Y:S02]  /*0100*/  UTMACCTL.PF [UR4] ;  /* 0x00000000040079b9 */ /* 0x0001e40008040000 */
[----:B0-----:R-:W-:Y:S01]  /*0110*/  NOP ;  /* 0x0000000000007918 */ /* 0x001fe20000000000 */
.L_x_1:
[----:B------:R-:W-:Y:S05]  /*0120*/  BSYNC B0 ;  /* 0x0000000000007941 */ /* 0x000fea0003800000 */
.L_x_0:
[----:B------:R-:W0:Y:S02]  /*0130*/  SHFL.IDX PT, R3, R2, RZ, 0x1f ;  /* 0x00001fff02037589 */ /* 0x000e2400000e0000 */
[----:B0-----:R-:W-:-:S13]  /*0140*/  ISETP.NE.AND P0, PT, R3, RZ, PT ;  /* 0x000000ff0300720c */ /* 0x001fda0003f05270 */
[----:B------:R-:W-:Y:S05]  /*0150*/  @P0 BRA `(.L_x_2) ;  /* 0x0000000400240947 */ /* 0x000fea0003800000 */
[----:B------:R-:W-:Y:S01]  /*0160*/  ELECT P0, URZ, PT ;  /* 0x00000000003f782f */ /* 0x000fe20003800000 */
[----:B------:R-:W-:-:S12]  /*0170*/  BSSY B0, `(.L_x_2) ;  /* 0x0000047000007945 */ /* 0x000fd80003800000 */
[----:B------:R-:W-:Y:S05]  /*0180*/  @!P0 BRA `(.L_x_3) ;  /* 0x0000000400148947 */ /* 0x000fea0003800000 */
[----:B------:R-:W0:Y:S01]  /*0190*/  S2UR UR8, SR_CgaCtaId ;  /* 0x00000000000879c3 */ /* 0x000e220000008800 */
[----:B------:R-:W-:Y:S01]  /*01a0*/  UMOV UR4, 0x400 ;  /* 0x0000040000047882 */ /* 0x000fe20000000000 */
[----:B------:R-:W-:Y:S01]  /*01b0*/  UMOV UR5, 0x1 ;  /* 0x0000000100057882 */ /* 0x000fe20000000000 */
[----:B------:R-:W-:Y:S02]  /*01c0*/  UMOV UR6, 0x100 ;  /* 0x0000010000067882 */ /* 0x000fe40000000000 */
[----:B------:R-:W-:-:S04]  /*01d0*/  UIADD3 UR6, -UR6, 0x100000, URZ ;  /* 0x0010000006067890 */ /* 0x000fc8000fffe13f */
[----:B------:R-:W-:Y:S02]  /*01e0*/  USHF.L.U32 UR7, UR6, 0xb, URZ ;  /* 0x0000000b06077899 */ /* 0x000fe4000800063f */
[----:B------:R-:W-:Y:S02]  /*01f0*/  USHF.L.U32 UR6, UR6, 0x1, URZ ;  /* 0x0000000106067899 */ /* 0x000fe4000800063f */
[----:B0-----:R-:W-:Y:S02]  /*0200*/  ULEA UR8, UR8, UR4, 0x18 ;  /* 0x0000000408087291 */ /* 0x001fe4000f8ec03f */
[----:B------:R-:W-:-:S04]  /*0210*/  UIADD3 UR4, -UR5, 0x100000, URZ ;  /* 0x0010000005047890 */ /* 0x000fc8000fffe13f */
[----:B------:R-:W-:Y:S02]  /*0220*/  USHF.L.U32 UR5, UR4, 0xb, URZ ;  /* 0x0000000b04057899 */ /* 0x000fe4000800063f */
[----:B------:R-:W-:Y:S01]  /*0230*/  USHF.L.U32 UR4, UR4, 0x1, URZ ;  /* 0x0000000104047899 */ /* 0x000fe2000800063f */
[----:B------:R-:W0:Y:S11]  /*0240*/  FENCE.VIEW.ASYNC.S ;  /* 0x00000000000073c6 */ /* 0x000e360000000000 */
[----:B0-----:R0:W1:Y:S01]  /*0250*/  SYNCS.EXCH.64 URZ, [UR8], UR4 ;  /* 0x00000004083f75b2 */ /* 0x0010620008000100 */
[----:B------:R0:W2:Y:S01]  /*0260*/  SYNCS.EXCH.64 URZ, [UR8+0xe0], UR6 ;  /* 0x0000e006083f75b2 */ /* 0x0000a20008000100 */
[----:B------:R0:W3:Y:S01]  /*0270*/  SYNCS.EXCH.64 URZ, [UR8+0x8], UR4 ;  /* 0x00000804083f75b2 */ /* 0x0000e20008000100 */
[----:B------:R0:W4:Y:S01]  /*0280*/  SYNCS.EXCH.64 URZ, [UR8+0xe8], UR6 ;  /* 0x0000e806083f75b2 */ /* 0x0001220008000100 */
[----:B------:R0:W0:Y:S01]  /*0290*/  SYNCS.EXCH.64 URZ, [UR8+0x10], UR4 ;  /* 0x00001004083f75b2 */ /* 0x0000220008000100 */
        /* <DEDUP_REMOVED lines=51> */
[----:B-1234-:R-:W-:Y:S01]  /*05d0*/  NOP ;  /* 0x0000000000007918 */ /* 0x01efe20000000000 */
.L_x_3:
[----:B0-----:R-:W-:Y:S05]  /*05e0*/  BSYNC B0 ;  /* 0x0000000000007941 */ /* 0x001fea0003800000 */
.L_x_2:
[----:B------:R-:W0:Y:S01]  /*05f0*/  SHFL.IDX PT, R2, R2, RZ, 0x1f ;  /* 0x00001fff02027589 */ /* 0x000e2200000e0000 */
[----:B------:R-:W1:Y:S01]  /*0600*/  LDC R3, c[0x0][0x65c] ;  /* 0x00019700ff037b82 */ /* 0x000e620000000800 */
[----:B------:R-:W-:Y:S02]  /*0610*/  ELECT P0, URZ, PT ;  /* 0x00000000003f782f */ /* 0x000fe40003800000 */
[----:B------:R-:W-:Y:S01]  /*0620*/  SHF.R.S32.HI R4, RZ, 0x1f, R5 ;  /* 0x0000001fff047819 */ /* 0x000fe20000011405 */
[----:B------:R-:W2:Y:S01]  /*0630*/  S2R R10, SR_CTAID.Y ;  /* 0x00000000000a7919 */ /* 0x000ea20000002600 */
[----:B------:R-:W-:Y:S01]  /*0640*/  UMOV UR4, 0x20 ;  /* 0x0000002000047882 */ /* 0x000fe20000000000 */
[C---:B------:R-:W-:Y:S01]  /*0650*/  ISETP.NE.AND P3, PT, R6.reuse, RZ, PT ;  /* 0x000000ff0600720c */ /* 0x040fe20003f65270 */
[----:B------:R-:W-:Y:S01]  /*0660*/  VIADD R11, R6, 0xffffffff ;  /* 0xffffffff060b7836 */ /* 0x000fe20000000000 */
[----:B------:R-:W3:Y:S01]  /*0670*/  S2R R8, SR_CTAID.X ;  /* 0x0000000000087919 */ /* 0x000ee20000002500 */
[----:B------:R-:W-:Y:S01]  /*0680*/  LEA.HI R4, R4, R5, RZ, 0x2 ;  /* 0x0000000504047211 */ /* 0x000fe200078f10ff */
[----:B------:R-:W-:Y:S01]  /*0690*/  NOP ;  /* 0x0000000000007918 */ /* 0x000fe20000000000 */
[----:B------:R-:W-:Y:S01]  /*06a0*/  NOP ;  /* 0x0000000000007918 */ /* 0x000fe20000000000 */
[----:B------:R-:W-:-:S02]  /*06b0*/  ISETP.GE.U32.AND P1, PT, R11, 0x2, PT ;  /* 0x000000020b00780c */ /* 0x000fc40003f26070 */
[----:B------:R-:W-:-:S05]  /*06c0*/  LOP3.LUT R4, R4, 0xfffffffc, RZ, 0xc0, !PT ;  /* 0xfffffffc04047812 */ /* 0x000fca00078ec0ff */
[----:B------:R-:W-:Y:S01]  /*06d0*/  IMAD.IADD R5, R5, 0x1, -R4 ;  /* 0x0000000105057824 */ /* 0x000fe200078e0a04 */
[----:B0-----:R-:W-:Y:S02]  /*06e0*/  ISETP.NE.OR P0, PT, R2, RZ, !P0 ;  /* 0x000000ff0200720c */ /* 0x001fe40004705670 */
[----:B-1----:R-:W-:-:S11]  /*06f0*/  ISETP.NE.AND P2, PT, R3, 0x1, PT ;  /* 0x000000010300780c */ /* 0x002fd60003f45270 */
[----:B------:R-:W-:Y:S01]  /*0700*/  VOTEU.ALL UP0, P0 ;  /* 0x00000000003f7886 */ /* 0x000fe20000000000 */
[----:B------:R-:W-:Y:S01]  /*0710*/  VOTEU.ALL UP1, P0 ;  /* 0x00000000003f7886 */ /* 0x000fe20000020000 */
[----:B------:R-:W3:Y:S01]  /*0720*/  @P2 LDC R9, c[0x0][0x10] ;  /* 0x00000400ff092b82 */ /* 0x000ee20000000800 */
[----:B--2---:R-:W-:Y:S02]  /*0730*/  @P2 IMAD.MOV.U32 R2, RZ, RZ, R10 ;  /* 0x000000ffff022224 */ /* 0x004fe400078e000a */
[----:B------:R-:W-:Y:S01]  /*0740*/  @!UP0 UMOV UR6, 0x400 ;  /* 0x0000040000068882 */ /* 0x000fe20000000000 */
[----:B------:R-:W-:-:S04]  /*0750*/  @!UP0 UIADD3 UR4, -UR4, 0x100000, URZ ;  /* 0x0010000004048890 */ /* 0x000fc8000fffe13f */
[----:B------:R-:W-:Y:S02]  /*0760*/  @!UP0 USHF.L.U32 UR5, UR4, 0xb, URZ ;  /* 0x0000000b04058899 */ /* 0x000fe4000800063f */
[----:B------:R-:W-:Y:S01]  /*0770*/  @!UP0 USHF.L.U32 UR4, UR4, 0x1, URZ ;  /* 0x0000000104048899 */ /* 0x000fe2000800063f */
[----:B------:R-:W-:Y:S02]  /*0780*/  @P2 IMAD.MOV.U32 R3, RZ, RZ, RZ ;  /* 0x000000ffff032224 */ /* 0x000fe400078e00ff */
[----:B------:R-:W-:Y:S01]  /*0790*/  @P2 IMAD.MOV.U32 R13, RZ, RZ, RZ ;  /* 0x000000ffff0d2224 */ /* 0x000fe200078e00ff */
[----:B------:R-:W0:Y:S08]  /*07a0*/  @!UP0 S2UR UR7, SR_CgaCtaId ;  /* 0x00000000000789c3 */ /* 0x000e300000008800 */
[----:B------:R-:W1:Y:S01]  /*07b0*/  @!P2 LDC R7, c[0x0][0xc] ;  /* 0x00000300ff07ab82 */ /* 0x000e620000000800 */
[----:B---3--:R-:W-:-:S04]  /*07c0*/  @P2 IMAD.WIDE.U32 R2, R8, R9, R2 ;  /* 0x0000000908022225 */ /* 0x008fc800078e0002 */
[----:B------:R-:W-:Y:S02]  /*07d0*/  IMAD.MOV.U32 R9, RZ, RZ, RZ ;  /* 0x000000ffff097224 */ /* 0x000fe400078e00ff */
[----:B------:R-:W-:Y:S01]  /*07e0*/  @P2 IMAD.IADD R3, R3, 0x1, R13 ;  /* 0x0000000103032824 */ /* 0x000fe200078e020d */
[----:B0-----:R-:W-:Y:S01]  /*07f0*/  @!UP0 ULEA UR6, UR7, UR6, 0x18 ;  /* 0x0000000607068291 */ /* 0x001fe2000f8ec03f */
[----:B------:R-:W-:Y:S01]  /*0800*/  VOTEU.ALL UP0, P0 ;  /* 0x00000000003f7886 */ /* 0x000fe20000000000 */
[----:B------:R-:W-:-:S04]  /*0810*/  ISETP.NE.AND P0, PT, R5, 0x3, PT ;  /* 0x000000030500780c */ /* 0x000fc80003f05270 */
[----:B------:R-:W-:-:S04]  /*0820*/  ISETP.EQ.OR P0, PT, R5, RZ, !P0 ;  /* 0x000000ff0500720c */ /* 0x000fc80004702670 */
[----:B------:R-:W-:Y:S01]  /*0830*/  ISETP.EQ.AND P0, PT, R6, RZ, P0 ;  /* 0x000000ff0600720c */ /* 0x000fe20000702270 */
[----:B------:R-:W0:Y:S02]  /*0840*/  FENCE.VIEW.ASYNC.S ;  /* 0x00000000000073c6 */ /* 0x000e240000000000 */
[----:B0-----:R0:W2:Y:S01]  /*0850*/  @!UP0 SYNCS.EXCH.64 URZ, [UR6+0x1d0], UR4 ;  /* 0x0001d004063f85b2 */ /* 0x0010a20008000100 */
[----:B-1----:R-:W-:Y:S01]  /*0860*/  @!P2 IMAD.WIDE.U32 R6, R7, R10, R8 ;  /* 0x0000000a0706a225 */ /* 0x002fe200078e0008 */
[----:B------:R-:W-:-:S03]  /*0870*/  SEL R4, RZ, 0x1, !P0 ;  /* 0x00000001ff047807 */ /* 0x000fc60004000000 */
[----:B------:R-:W-:Y:S02]  /*0880*/  @!P2 IMAD.MOV.U32 R2, RZ, RZ, R6 ;  /* 0x000000ffff02a224 */ /* 0x000fe400078e0006 */
[----:B------:R-:W-:Y:S01]  /*0890*/  @!P2 IMAD.MOV.U32 R3, RZ, RZ, R7 ;  /* 0x000000ffff03a224 */ /* 0x000fe200078e0007 */
[----:B------:R-:W-:Y:S01]  /*08a0*/  SEL R4, R4, 0x2, P1 ;  /* 0x0000000204047807 */ /* 0x000fe20000800000 */
[----:B------:R0:W2:Y:S01]  /*08b0*/  @!UP1 SYNCS.EXCH.64 URZ, [UR6+0x1d8], UR4 ;  /* 0x0001d804063f95b2 */ /* 0x0000a20008000100 */
[----:B------:R-:W-:Y:S01]  /*08c0*/  NOP ;  /* 0x0000000000007918 */ /* 0x000fe20000000000 */
[----:B--2---:R-:W-:Y:S06]  /*08d0*/  BAR.SYNC.DEFER_BLOCKING 0x0 ;  /* 0x0000000000007b1d */ /* 0x004fec0000010000 */
[----:B------:R-:W-:Y:S05]  /*08e0*/  @!P3 BRA `(.L_x_4) ;  /* 0x000000740034b947 */ /* 0x000fea0003800000 */
[----:B------:R-:W-:-:S13]  /*08f0*/  ISETP.GT.U32.AND P0, PT, R11, 0x1, PT ;  /* 0x000000010b00780c */ /* 0x000fda0003f04070 */
[----:B0-----:R-:W-:Y:S05]  /*0900*/  @P0 EXIT ;  /* 0x000000000000094d */ /* 0x001fea0003800000 */
[----:B------:R-:W-:Y:S01]  /*0910*/  ULDC.64 UR4, c[0x0][0x650] ;  /* 0x0001940000047ab9 */ /* 0x000fe20000000a00 */
[----:B------:R-:W-:Y:S01]  /*0920*/  PRMT R12, RZ, 0x7610, R12 ;  /* 0x00007610ff0c7816 */ /* 0x000fe2000000000c */
[----:B------:R-:W-:Y:S01]  /*0930*/  IMAD.MOV.U32 R6, RZ, RZ, -0x1 ;  /* 0xffffffffff067424 */ /* 0x000fe200078e00ff */
[----:B------:R-:W-:Y:S01]  /*0940*/  ISETP.GE.U32.AND P0, PT, R2, UR4, PT ;  /* 0x0000000402007c0c */ /* 0x000fe2000bf06070 */
[----:B------:R-:W-:Y:S02]  /*0950*/  IMAD.MOV.U32 R7, RZ, RZ, -0x1 ;  /* 0xffffffffff077424 */ /* 0x000fe400078e00ff */
[----:B------:R-:W-:Y:S01]  /*0960*/  IMAD.MOV.U32 R5, RZ, RZ, -0x1 ;  /* 0xffffffffff057424 */ /* 0x000fe200078e00ff */
[----:B------:R-:W-:-:S13]  /*0970*/  ISETP.GE.U32.AND.EX P0, PT, R3, UR5, PT, P0 ;  /* 0x0000000503007c0c */ /* 0x000fda000bf06100 */
[----:B------:R-:W-:Y:S05]  /*0980*/  @P0 BRA `(.L_x_5) ;  /* 0x00000004005c0947 */ /* 0x000fea0003800000 */
[----:B------:R-:W0:Y:S01]  /*0990*/  LDC.64 R16, c[0x0][0x628] ;  /* 0x00018a00ff107b82 */ /* 0x000e220000000a00 */
[----:B------:R-:W-:Y:S02]  /*09a0*/  IMAD.MOV.U32 R6, RZ, RZ, R2 ;  /* 0x000000ffff067224 */ /* 0x000fe400078e0002 */
[----:B------:R-:W-:-:S05]  /*09b0*/  IMAD.MOV.U32 R7, RZ, RZ, R3 ;  /* 0x000000ffff077224 */ /* 0x000fca00078e0003 */
[----:B------:R-:W1:Y:S08]  /*09c0*/  LDC R18, c[0x0][0x630] ;  /* 0x00018c00ff127b82 */ /* 0x000e700000000800 */
[----:B------:R-:W2:Y:S01]  /*09d0*/  LDC.64 R20, c[0x0][0x620] ;  /* 0x00018800ff147b82 */ /* 0x000ea20000000a00 */
[----:B0-----:R-:W-:-:S04]  /*09e0*/  ISETP.NE.U32.AND P0, PT, R16, RZ, PT ;  /* 0x000000ff1000720c */ /* 0x001fc80003f05070 */
[----:B------:R-:W-:-:S13]  /*09f0*/  ISETP.NE.AND.EX P0, PT, R17, RZ, PT, P0 ;  /* 0x000000ff1100720c */ /* 0x000fda0003f05300 */
[----:B-12---:R-:W-:Y:S05]  /*0a00*/  @!P0 BRA `(.L_x_6) ;  /* 0x0000000000288947 */ /* 0x006fea0003800000 */
[----:B------:R-:W0:Y:S02]  /*0a10*/  LDC R5, c[0x0][0x634] ;  /* 0x00018d00ff057b82 */ /* 0x000e240000000800 */
[----:B0-----:R-:W-:-:S05]  /*0a20*/  IADD3 R5, P0, R2, R5, RZ ;  /* 0x0000000502057210 */ /* 0x001fca0007f1e0ff */
[----:B------:R-:W-:-:S04]  /*0a30*/  IMAD.X R11, RZ, RZ, R3, P0 ;  /* 0x000000ffff0b7224 */ /* 0x000fc800000e0603 */
[----:B------:R-:W-:-:S04]  /*0a40*/  IMAD.WIDE.U32 R6, R11, R16, RZ ;  /* 0x000000100b067225 */ /* 0x000fc800078e00ff */
[----:B------:R-:W-:-:S04]  /*0a50*/  IMAD.WIDE.U32 R12, P0, R5, R17, R6 ;  /* 0x00000011050c7225 */ /* 0x000fc80007800006 */
[----:B------:R-:W-:-:S04]  /*0a60*/  IMAD.WIDE.U32 R6, R5, R16, RZ ;  /* 0x0000001005067225 */ /* 0x000fc800078e00ff */
[----:B------:R-:W-:Y:S01]  /*0a70*/  IMAD.X R15, RZ, RZ, RZ, P0 ;  /* 0x000000ffff0f7224 */ /* 0x000fe200000e06ff */
[----:B------:R-:W-:Y:S01]  /*0a80*/  IADD3 RZ, P0, R7, R12, RZ ;  /* 0x0000000c07ff7210 */ /* 0x000fe20007f1e0ff */
[----:B------:R-:W-:-:S04]  /*0a90*/  IMAD.MOV.U32 R14, RZ, RZ, R13 ;  /* 0x000000ffff0e7224 */ /* 0x000fc800078e000d */
[----:B------:R-:W-:-:S08]  /*0aa0*/  IMAD.WIDE.U32.X R6, R11, R17, R14, P0 ;  /* 0x000000110b067225 */ /* 0x000fd000000e040e */
.L_x_6:
[--C-:B------:R-:W-:Y:S01]  /*0ab0*/  SHF.R.U64 R26, R6, R18, R7.reuse ;  /* 0x00000012061a7219 */ /* 0x100fe20000001207 */
[----:B------:R-:W0:Y:S01]  /*0ac0*/  LDC.64 R22, c[0x0][0x640] ;  /* 0x00019000ff167b82 */ /* 0x000e220000000a00 */
[----:B------:R-:W-:Y:S01]  /*0ad0*/  I2FP.F32.U32 R5, R8 ;  /* 0x0000000800057245 */ /* 0x000fe20000201000 */
[----:B------:R-:W-:Y:S01]  /*0ae0*/  ULDC UR4, c[0x0][0x150] ;  /* 0x0000540000047ab9 */ /* 0x000fe20000000800 */
[----:B------:R-:W-:Y:S02]  /*0af0*/  SHF.R.U32.HI R6, RZ, R18, R7 ;  /* 0x00000012ff067219 */ /* 0x000fe40000011607 */
[----:B------:R-:W-:Y:S01]  /*0b00*/  IADD3 R11, P0, RZ, -R26, RZ ;  /* 0x8000001aff0b7210 */ /* 0x000fe20007f1e0ff */
[----:B------:R-:W-:Y:S01]  /*0b10*/  FMUL R5, R5, UR4 ;  /* 0x0000000405057c20 */ /* 0x000fe20008400000 */
[----:B------:R-:W-:Y:S01]  /*0b20*/  ULDC UR4, c[0x0][0x154] ;  /* 0x0000550000047ab9 */ /* 0x000fe20000000800 */
[----:B------:R-:W1:Y:S02]  /*0b30*/  LDC R14, c[0x0][0x618] ;  /* 0x00018600ff0e7b82 */ /* 0x000e640000000800 */
[----:B------:R-:W-:-:S02]  /*0b40*/  IMAD.X R13, RZ, RZ, ~R6, P0 ;  /* 0x000000ffff0d7224 */ /* 0x000fc400000e0e06 */
[----:B------:R-:W2:Y:S01]  /*0b50*/  F2I.U32.TRUNC.NTZ R5, R5 ;  /* 0x0000000500057305 */ /* 0x000ea2000020f000 */
[----:B------:R-:W-:-:S03]  /*0b60*/  IMAD.WIDE.U32 R6, R11, R20, R2 ;  /* 0x000000140b067225 */ /* 0x000fc600078e0002 */
[----:B------:R-:W3:Y:S01]  /*0b70*/  LDC R9, c[0x0][0x144] ;  /* 0x00005100ff097b82 */ /* 0x000ee20000000800 */
[----:B------:R-:W-:-:S04]  /*0b80*/  IMAD R12, R13, R20, RZ ;  /* 0x000000140d0c7224 */ /* 0x000fc800078e02ff */
[----:B------:R-:W-:Y:S02]  /*0b90*/  IMAD R11, R11, R21, R12 ;  /* 0x000000150b0b7224 */ /* 0x000fe400078e020c */
[----:B------:R-:W-:Y:S01]  /*0ba0*/  IMAD.MOV.U32 R12, RZ, RZ, 0x1 ;  /* 0x00000001ff0c7424 */ /* 0x000fe200078e00ff */
[----:B------:R-:W4:Y:S01]  /*0bb0*/  LDC R18, c[0x0][0x608] ;  /* 0x00018200ff127b82 */ /* 0x000f220000000800 */
[----:B------:R-:W-:Y:S01]  /*0bc0*/  IMAD.IADD R11, R7, 0x1, R11 ;  /* 0x00000001070b7824 */ /* 0x000fe200078e020b */
[----:B0-----:R-:W-:Y:S01]  /*0bd0*/  ISETP.NE.U32.AND P0, PT, R22, RZ, PT ;  /* 0x000000ff1600720c */ /* 0x001fe20003f05070 */
[----:B--2---:R-:W-:-:S03]  /*0be0*/  IMAD.MOV R7, RZ, RZ, -R5 ;  /* 0x000000ffff077224 */ /* 0x004fc600078e0a05 */
[----:B------:R-:W-:Y:S02]  /*0bf0*/  ISETP.NE.AND.EX P0, PT, R23, RZ, PT, P0 ;  /* 0x000000ff1700720c */ /* 0x000fe40003f05300 */
[----:B------:R-:W0:Y:S01]  /*0c00*/  LDC R13, c[0x0][0x658] ;  /* 0x00019600ff0d7b82 */ /* 0x000e220000000800 */
[--C-:B-1----:R-:W-:Y:S02]  /*0c10*/  SHF.R.U64 R16, R6, R14, R11.reuse ;  /* 0x0000000e06107219 */ /* 0x102fe4000000120b */
[----:B------:R-:W-:Y:S02]  /*0c20*/  I2FP.F32.U32 R6, R10 ;  /* 0x0000000a00067245 */ /* 0x000fe40000201000 */
[----:B------:R-:W-:-:S03]  /*0c30*/  SHF.R.U32.HI R11, RZ, R14, R11 ;  /* 0x0000000eff0b7219 */ /* 0x000fc6000001160b */
[----:B------:R-:W1:Y:S01]  /*0c40*/  LDC R17, c[0x0][0x148] ;  /* 0x00005200ff117b82 */ /* 0x000e620000000800 */
[----:B---3--:R-:W-:Y:S02]  /*0c50*/  IMAD R5, R9, R7, R8 ;  /* 0x0000000709057224 */ /* 0x008fe400078e0208 */
[----:B------:R-:W-:Y:S01]  /*0c60*/  FMUL R7, R6, UR4 ;  /* 0x0000000406077c20 */ /* 0x000fe20008400000 */
[----:B------:R-:W-:-:S03]  /*0c70*/  IMAD.MOV.U32 R6, RZ, RZ, -0x1 ;  /* 0xffffffffff067424 */ /* 0x000fc600078e00ff */
[----:B------:R2:W3:Y:S01]  /*0c80*/  F2I.U32.TRUNC.NTZ R15, R7 ;  /* 0x00000007000f7305 */ /* 0x0004e2000020f000 */
[----:B------:R-:W1:Y:S01]  /*0c90*/  LDC R21, c[0x0][0x600] ;  /* 0x00018000ff157b82 */ /* 0x000e620000000800 */
[-CC-:B----4-:R-:W-:Y:S02]  /*0ca0*/  SHF.R.U64 R27, R16, R18.reuse, R11.reuse ;  /* 0x00000012101b7219 */ /* 0x190fe4000000120b */
[----:B------:R-:W-:-:S05]  /*0cb0*/  SHF.R.U32.HI R8, RZ, R18, R11 ;  /* 0x00000012ff087219 */ /* 0x000fca000001160b */
[----:B------:R-:W4:Y:S01]  /*0cc0*/  LDC R20, c[0x0][0x648] ;  /* 0x00019200ff147b82 */ /* 0x000f220000000800 */
[-CC-:B0-----:R-:W-:Y:S02]  /*0cd0*/  SHF.R.U64 R18, R27, R13.reuse, R8.reuse ;  /* 0x0000000d1b127219 */ /* 0x181fe40000001208 */
[-C--:B------:R-:W-:Y:S02]  /*0ce0*/  SHF.L.U32 R6, R6, R13.reuse, RZ ;  /* 0x0000000d06067219 */ /* 0x080fe400000006ff */
[-C--:B------:R-:W-:Y:S02]  /*0cf0*/  SHF.R.U32.HI R8, RZ, R13.reuse, R8 ;  /* 0x0000000dff087219 */ /* 0x080fe40000011608 */
[----:B------:R-:W-:Y:S01]  /*0d00*/  LOP3.LUT R14, RZ, R6, RZ, 0x33, !PT ;  /* 0x00000006ff0e7212 */ /* 0x000fe200078e33ff */
[----:B------:R-:W0:Y:S01]  /*0d10*/  LDC R25, c[0x0][0x638] ;  /* 0x00018e00ff197b82 */ /* 0x000e220000000800 */
[----:B------:R-:W-:Y:S01]  /*0d20*/  SHF.L.U32 R11, R12, R13, RZ ;  /* 0x0000000d0c0b7219 */ /* 0x000fe200000006ff */
[----:B------:R-:W-:-:S02]  /*0d30*/  IMAD.MOV.U32 R6, RZ, RZ, R18 ;  /* 0x000000ffff067224 */ /* 0x000fc400078e0012 */
[----:B--2---:R-:W-:-:S04]  /*0d40*/  IMAD.MOV.U32 R7, RZ, RZ, R8 ;  /* 0x000000ffff077224 */ /* 0x004fc800078e0008 */
[----:B------:R-:W2:Y:S01]  /*0d50*/  LDC R24, c[0x0][0x610] ;  /* 0x00018400ff187b82 */ /* 0x000ea20000000800 */
[----:B---3--:R-:W-:Y:S05]  /*0d60*/  @!P0 BRA `(.L_x_7) ;  /* 0x0000000000288947 */ /* 0x008fea0003800000 */
[----:B------:R-:W3:Y:S02]  /*0d70*/  LDC R13, c[0x0][0x64c] ;  /* 0x00019300ff0d7b82 */ /* 0x000ee40000000800 */
[----:B---3--:R-:W-:-:S05]  /*0d80*/  IADD3 R13, P0, R18, R13, RZ ;  /* 0x0000000d120d7210 */ /* 0x008fca0007f1e0ff */
        /* <DEDUP_REMOVED lines=8> */
.L_x_7:
[----:B----4-:R-:W-:Y:S01]  /*0e10*/  SHF.R.U64 R6, R6, R20, R7 ;  /* 0x0000001406067219 */ /* 0x010fe20000001207 */
[----:B-1----:R-:W-:Y:S01]  /*0e20*/  VIADD R7, R21, 0xffffffff ;  /* 0xffffffff15077836 */ /* 0x002fe20000000000 */
[----:B------:R-:W-:Y:S01]  /*0e30*/  LOP3.LUT R14, R27, R14, RZ, 0xc0, !PT ;  /* 0x0000000e1b0e7212 */ /* 0x000fe200078ec0ff */
[----:B------:R-:W-:Y:S02]  /*0e40*/  IMAD.MOV R15, RZ, RZ, -R15 ;  /* 0x000000ffff0f7224 */ /* 0x000fe400078e0a0f */
[----:B------:R-:W-:Y:S01]  /*0e50*/  IMAD.MOV R8, RZ, RZ, -R6 ;  /* 0x000000ffff087224 */ /* 0x000fe200078e0a06 */
[----:B------:R-:W-:Y:S01]  /*0e60*/  LOP3.LUT R7, R16, R7, RZ, 0xc0, !PT ;  /* 0x0000000710077212 */ /* 0x000fe200078ec0ff */
[----:B------:R-:W-:Y:S02]  /*0e70*/  IMAD R14, R11, R6, R14 ;  /* 0x000000060b0e7224 */ /* 0x000fe400078e020e */
[----:B------:R-:W-:Y:S02]  /*0e80*/  @P2 IMAD R5, R17, R15, R10 ;  /* 0x0000000f11052224 */ /* 0x000fe400078e020a */
[----:B0-----:R-:W-:-:S02]  /*0e90*/  IMAD R6, R8, R25, R18 ;  /* 0x0000001908067224 */ /* 0x001fc400078e0212 */
[----:B--2---:R-:W-:Y:S02]  /*0ea0*/  IMAD R5, R14, R24, R5 ;  /* 0x000000180e057224 */ /* 0x004fe400078e0205 */
[----:B------:R-:W-:Y:S02]  /*0eb0*/  IMAD R6, R6, R21, R7 ;  /* 0x0000001506067224 */ /* 0x000fe400078e0207 */
[----:B------:R-:W-:-:S03]  /*0ec0*/  IMAD.MOV.U32 R12, RZ, RZ, 0x1 ;  /* 0x00000001ff0c7424 */ /* 0x000fc600078e00ff */
[----:B------:R-:W-:Y:S02]  /*0ed0*/  SEL R7, R6, R5, !P2 ;  /* 0x0000000506077207 */ /* 0x000fe40005000000 */
[----:B------:R-:W-:Y:S01]  /*0ee0*/  SEL R6, R5, R6, !P2 ;  /* 0x0000000605067207 */ /* 0x000fe20005000000 */
[----:B------:R-:W-:-:S07]  /*0ef0*/  IMAD.MOV.U32 R5, RZ, RZ, R26 ;  /* 0x000000ffff057224 */ /* 0x000fce00078e001a */
.L_x_5:
[----:B------:R-:W-:-:S08]  /*0f00*/  NOP ;  /* 0x0000000000007918 */ /* 0x000fd00000000000 */
[----:B------:R-:W0:Y:S02]  /*0f10*/  USETMAXREG.TRY_ALLOC.CTAPOOL UP0, 0xe8 ;  /* 0x000000e8000079c8 */ /* 0x000e240008000600 */
[----:B0-----:R-:W-:-:S13]  /*0f20*/  PLOP3.LUT P0, PT, PT, PT, UP0, 0x80, 0x0 ;  /* 0x000000000000781c */ /* 0x001fda0003f0f008 */
[----:B------:R-:W-:Y:S05]  /*0f30*/  @!P0 BRA `(.L_x_5) ;  /* 0xfffffffc00f08947 */ /* 0x000fea000383ffff */
[----:B------:R-:W-:Y:S01]  /*0f40*/  ULDC.64 UR4, c[0x0][0x598] ;  /* 0x0001660000047ab9 */ /* 0x000fe20000000a00 */
[----:B------:R-:W-:Y:S01]  /*0f50*/  ULDC.64 UR18, c[0x0][0x208] ;  /* 0x0000820000127ab9 */ /* 0x000fe20000000a00 */
[----:B------:R-:W-:-:S04]  /*0f60*/  ISETP.NE.U32.AND P0, PT, RZ, UR4, PT ;  /* 0x00000004ff007c0c */ /* 0x000fc8000bf05070 */
[----:B------:R-:W-:-:S13]  /*0f70*/  ISETP.NE.AND.EX P0, PT, RZ, UR5, PT, P0 ;  /* 0x00000005ff007c0c */ /* 0x000fda000bf05300 */
[----:B------:R-:W-:Y:S05]  /*0f80*/  @!P0 BRA `(.L_x_8) ;  /* 0x00000000001c8947 */ /* 0x000fea0003800000 */
[----:B------:R-:W0:Y:S02]  /*0f90*/  LDC.64 R8, c[0x0][0x598] ;  /* 0x00016600ff087b82 */ /* 0x000e240000000a00 */
[----:B0-----:R-:W2:Y:S02]  /*0fa0*/  LDG.E.64 R8, desc[UR18][R8.64] ;  /* 0x0000001208087981 */ /* 0x001ea4000c1e1b00 */
[----:B--2---:R-:W-:-:S04]  /*0fb0*/  ISETP.NE.U32.AND P0, PT, R8, RZ, PT ;  /* 0x000000ff0800720c */ /* 0x004fc80003f05070 */
[----:B------:R-:W-:-:S13]  /*0fc0*/  ISETP.NE.AND.EX P0, PT, R9, RZ, PT, P0 ;  /* 0x000000ff0900720c */ /* 0x000fda0003f05300 */
[----:B------:R-:W-:Y:S05]  /*0fd0*/  @!P0 BRA `(.L_x_8) ;  /* 0x0000000000088947 */ /* 0x000fea0003800000 */
[----:B------:R0:W5:Y:S01]  /*0fe0*/  LD.E R8, desc[UR18][R8.64] ;  /* 0x0000001208087980 */ /* 0x000162000c101900 */
[----:B------:R-:W-:Y:S05]  /*0ff0*/  BRA `(.L_x_9) ;  /* 0x0000000000207947 */ /* 0x000fea0003800000 */
.L_x_8:
[----:B------:R-:W-:Y:S02]  /*1000*/  ULDC.64 UR4, c[0x0][0x588] ;  /* 0x0001620000047ab9 */ /* 0x000fe40000000a00 */
[----:B------:R-:W-:-:S04]  /*1010*/  ISETP.NE.U32.AND P0, PT, RZ, UR4, PT ;  /* 0x00000004ff007c0c */ /* 0x000fc8000bf05070 */
[----:B------:R-:W-:-:S13]  /*1020*/  ISETP.NE.AND.EX P0, PT, RZ, UR5, PT, P0 ;  /* 0x00000005ff007c0c */ /* 0x000fda000bf05300 */
[----:B------:R-:W-:Y:S05]  /*1030*/  @!P0 BRA `(.L_x_10) ;  /* 0x00000000000c8947 */ /* 0x000fea0003800000 */
[----:B------:R-:W0:Y:S02]  /*1040*/  LDC.64 R8, c[0x0][0x588] ;  /* 0x00016200ff087b82 */ /* 0x000e240000000a00 */
[----:B0-----:R1:W5:Y:S01]  /*1050*/  LDG.E R8, desc[UR18][R8.64] ;  /* 0x0000001208087981 */ /* 0x001362000c1e1900 */
[----:B------:R-:W-:Y:S05]  /*1060*/  BRA `(.L_x_9) ;  /* 0x0000000000047947 */ /* 0x000fea0003800000 */
.L_x_10:
[----:B------:R-:W2:Y:S02]  /*1070*/  LDC R8, c[0x0][0x580] ;  /* 0x00016000ff087b82 */ /* 0x000ea40000000800 */
.L_x_9:
[----:B------:R-:W-:Y:S02]  /*1080*/  ULDC.64 UR4, c[0x0][0x5a0] ;  /* 0x0001680000047ab9 */ /* 0x000fe40000000a00 */
[----:B------:R-:W-:-:S04]  /*1090*/  ISETP.NE.U32.AND P0, PT, RZ, UR4, PT ;  /* 0x00000004ff007c0c */ /* 0x000fc8000bf05070 */
[----:B------:R-:W-:-:S13]  /*10a0*/  ISETP.NE.AND.EX P0, PT, RZ, UR5, PT, P0 ;  /* 0x00000005ff007c0c */ /* 0x000fda000bf05300 */
[----:B------:R-:W-:Y:S05]  /*10b0*/  @!P0 BRA `(.L_x_11) ;  /* 0x00000000001c8947 */ /* 0x000fea0003800000 */
[----:B------:R-:W3:Y:S02]  /*10c0*/  LDC.64 R10, c[0x0][0x5a0] ;  /* 0x00016800ff0a7b82 */ /* 0x000ee40000000a00 */
[----:B---3--:R-:W3:Y:S02]  /*10d0*/  LDG.E.64 R10, desc[UR18][R10.64] ;  /* 0x000000120a0a7981 */ /* 0x008ee4000c1e1b00 */
[----:B---3--:R-:W-:-:S04]  /*10e0*/  ISETP.NE.U32.AND P0, PT, R10, RZ, PT ;  /* 0x000000ff0a00720c */ /* 0x008fc80003f05070 */
[----:B------:R-:W-:-:S13]  /*10f0*/  ISETP.NE.AND.EX P0, PT, R11, RZ, PT, P0 ;  /* 0x000000ff0b00720c */ /* 0x000fda0003f05300 */
[----:B------:R-:W-:Y:S05]  /*1100*/  @!P0 BRA `(.L_x_11) ;  /* 0x0000000000088947 */ /* 0x000fea0003800000 */
[----:B01----:R0:W5:Y:S01]  /*1110*/  LD.E R9, desc[UR18][R10.64] ;  /* 0x000000120a097980 */ /* 0x003162000c101900 */
[----:B------:R-:W-:Y:S05]  /*1120*/  BRA `(.L_x_12) ;  /* 0x0000000000207947 */ /* 0x000fea0003800000 */
.L_x_11:
[----:B------:R-:W-:Y:S02]  /*1130*/  ULDC.64 UR4, c[0x0][0x590] ;  /* 0x0001640000047ab9 */ /* 0x000fe40000000a00 */
[----:B------:R-:W-:-:S04]  /*1140*/  ISETP.NE.U32.AND P0, PT, RZ, UR4, PT ;  /* 0x00000004ff007c0c */ /* 0x000fc8000bf05070 */
[----:B------:R-:W-:-:S13]  /*1150*/  ISETP.NE.AND.EX P0, PT, RZ, UR5, PT, P0 ;  /* 0x00000005ff007c0c */ /* 0x000fda000bf05300 */
[----:B------:R-:W-:Y:S05]  /*1160*/  @!P0 BRA `(.L_x_13) ;  /* 0x00000000000c8947 */ /* 0x000fea0003800000 */
[----:B------:R-:W0:Y:S02]  /*1170*/  LDC.64 R10, c[0x0][0x590] ;  /* 0x00016400ff0a7b82 */ /* 0x000e240000000a00 */
[----:B01----:R1:W5:Y:S01]  /*1180*/  LDG.E R9, desc[UR18][R10.64] ;  /* 0x000000120a097981 */ /* 0x003362000c1e1900 */
[----:B------:R-:W-:Y:S05]  /*1190*/  BRA `(.L_x_12) ;  /* 0x0000000000047947 */ /* 0x000fea0003800000 */
.L_x_13:
[----:B01----:R-:W3:Y:S02]  /*11a0*/  LDC R9, c[0x0][0x584] ;  /* 0x00016100ff097b82 */ /* 0x003ee40000000800 */
.L_x_12:
[----:B------:R-:W-:-:S13]  /*11b0*/  LOP3.LUT P0, RZ, R12, 0xff, RZ, 0xc0, !PT ;  /* 0x000000ff0cff7812 */ /* 0x000fda000780c0ff */
[----:B------:R-:W-:Y:S05]  /*11c0*/  @!P0 EXIT ;  /* 0x000000000000894d */ /* 0x000fea0003800000 */
[----:B------:R-:W-:Y:S01]  /*11d0*/  ULDC UR4, c[0x0][0x28c] ;  /* 0x0000a30000047ab9 */ /* 0x000fe20000000800 */
[----:B------:R-:W-:Y:S01]  /*11e0*/  LOP3.LUT R138, R4, 0x1, RZ, 0xfc, !PT ;  /* 0x00000001048a7812 */ /* 0x000fe200078efcff */
[----:B------:R-:W-:-:S04]  /*11f0*/  UIADD3 UR4, UR4, 0x1f, URZ ;  /* 0x0000001f04047890 */ /* 0x000fc8000fffe03f */
[----:B------:R-:W-:-:S04]  /*1200*/  USHF.R.S32.HI UR5, URZ, 0x1f, UR4 ;  /* 0x0000001f3f057899 */ /* 0x000fc80008011404 */
[----:B------:R-:W-:-:S03]  /*1210*/  ULEA.HI UR5, UR5, UR4, URZ, 0x5 ;  /* 0x0000000405057291 */ /* 0x000fc6000f8f283f */
[----:B------:R-:W-:Y:S01]  /*1220*/  UMOV UR4, URZ ;  /* 0x0000003f00047c82 */ /* 0x000fe20008000000 */
[----:B------:R-:W-:-:S03]  /*1230*/  USHF.R.S32.HI UR9, URZ, 0x5, UR5 ;  /* 0x000000053f097899 */ /* 0x000fc60008011405 */
[----:B------:R-:W-:-:S09]  /*1240*/  UMOV UR5, URZ ;  /* 0x0000003f00057c82 */ /* 0x000fd20008000000 */
.L_x_166:
[----:B01----:R-:W-:Y:S01]  /*1250*/  LOP3.LUT R10, R0, 0x80, RZ, 0xc0, !PT ;  /* 0x00000080000a7812 */ /* 0x003fe200078ec0ff */
[----:B------:R-:W0:Y:S01]  /*1260*/  S2UR UR13, SR_CgaCtaId ;  /* 0x00000000000d79c3 */ /* 0x000e220000008800 */
[----:B------:R-:W-:Y:S01]  /*1270*/  UMOV UR12, 0x400 ;  /* 0x00000400000c7882 */ /* 0x000fe20000000000 */
[----:B------:R-:W-:Y:S01]  /*1280*/  UMOV UR6, URZ ;  /* 0x0000003f00067c82 */ /* 0x000fe20008000000 */
[----:B------:R-:W-:Y:S01]  /*1290*/  SHF.R.U32.HI R10, RZ, 0x7, R10 ;  /* 0x00000007ff0a7819 */ /* 0x000fe2000001160a */
[----:B------:R-:W-:Y:S01]  /*12a0*/  UMOV UR7, URZ ;  /* 0x0000003f00077c82 */ /* 0x000fe20008000000 */
[----:B------:R-:W-:Y:S01]  /*12b0*/  UMOV UR16, UR5 ;  /* 0x0000000500107c82 */ /* 0x000fe20008000000 */
[----:B------:R-:W-:Y:S02]  /*12c0*/  CS2R R14, SRZ ;  /* 0x00000000000e7805 */ /* 0x000fe4000001ff00 */
[----:B------:R-:W-:Y:S01]  /*12d0*/  CS2R R12, SRZ ;  /* 0x00000000000c7805 */ /* 0x000fe2000001ff00 */
[----:B------:R-:W1:Y:S01]  /*12e0*/  LDC R11, c[0x0][0x28c] ;  /* 0x0000a300ff0b7b82 */ /* 0x000e620000000800 */
[----:B------:R-:W4:Y:S01]  /*12f0*/  SHFL.IDX PT, R10, R10, RZ, 0x1f ;  /* 0x00001fff0a0a7589 */ /* 0x000f2200000e0000 */
[----:B------:R-:W-:-:S02]  /*1300*/  CS2R R16, SRZ ;  /* 0x0000000000107805 */ /* 0x000fc4000001ff00 */
[----:B------:R-:W-:Y:S02]  /*1310*/  CS2R R18, SRZ ;  /* 0x0000000000127805 */ /* 0x000fe4000001ff00 */
[----:B------:R-:W-:Y:S02]  /*1320*/  CS2R R20, SRZ ;  /* 0x0000000000147805 */ /* 0x000fe4000001ff00 */
[----:B------:R-:W-:Y:S02]  /*1330*/  CS2R R22, SRZ ;  /* 0x0000000000167805 */ /* 0x000fe4000001ff00 */
[----:B------:R-:W-:Y:S02]  /*1340*/  CS2R R88, SRZ ;  /* 0x0000000000587805 */ /* 0x000fe4000001ff00 */
[----:B------:R-:W-:Y:S02]  /*1350*/  CS2R R90, SRZ ;  /* 0x00000000005a7805 */ /* 0x000fe4000001ff00 */
        /* <DEDUP_REMOVED lines=16> */
[----:B-1----:R-:W-:Y:S02]  /*1460*/  ISETP.GE.AND P0, PT, R11, 0x1, PT ;  /* 0x000000010b00780c */ /* 0x002fe40003f06270 */
[----:B------:R-:W-:Y:S02]  /*1470*/  CS2R R124, SRZ ;  /* 0x00000000007c7805 */ /* 0x000fe4000001ff00 */
[----:B----4-:R-:W-:-:S02]  /*1480*/  R2UR UR8, R10 ;  /* 0x000000000a0872ca */ /* 0x010fc400000e0000 */
[----:B------:R-:W-:Y:S02]  /*1490*/  CS2R R126, SRZ ;  /* 0x00000000007e7805 */ /* 0x000fe4000001ff00 */
[----:B------:R-:W-:Y:S02]  /*14a0*/  CS2R R128, SRZ ;  /* 0x0000000000807805 */ /* 0x000fe4000001ff00 */
[----:B------:R-:W-:Y:S02]  /*14b0*/  CS2R R130, SRZ ;  /* 0x0000000000827805 */ /* 0x000fe4000001ff00 */
[----:B------:R-:W-:Y:S02]  /*14c0*/  CS2R R132, SRZ ;  /* 0x0000000000847805 */ /* 0x000fe4000001ff00 */
[----:B------:R-:W-:Y:S02]  /*14d0*/  CS2R R134, SRZ ;  /* 0x0000000000867805 */ /* 0x000fe4000001ff00 */
[----:B------:R-:W-:Y:S01]  /*14e0*/  CS2R R136, SRZ ;  /* 0x0000000000887805 */ /* 0x000fe2000001ff00 */
[----:B------:R-:W-:Y:S01]  /*14f0*/  IMAD.MOV.U32 R139, RZ, RZ, RZ ;  /* 0x000000ffff8b7224 */ /* 0x000fe200078e00ff */
[----:B------:R-:W-:Y:S01]  /*1500*/  CS2R R24, SRZ ;  /* 0x0000000000187805 */ /* 0x000fe2000001ff00 */
[----:B------:R-:W-:Y:S01]  /*1510*/  IMAD.MOV.U32 R141, RZ, RZ, RZ ;  /* 0x000000ffff8d7224 */ /* 0x000fe200078e00ff */
[----:B---3--:R-:W-:Y:S01]  /*1520*/  CS2R R26, SRZ ;  /* 0x00000000001a7805 */ /* 0x008fe2000001ff00 */
[----:B------:R-:W-:Y:S01]  /*1530*/  IMAD.U32 R142, RZ, RZ, UR4 ;  /* 0x00000004ff8e7e24 */ /* 0x000fe2000f8e00ff */
[----:B------:R-:W-:Y:S01]  /*1540*/  CS2R R28, SRZ ;  /* 0x00000000001c7805 */ /* 0x000fe2000001ff00 */
[----:B------:R-:W-:Y:S01]  /*1550*/  ULEA.HI UR10, UR8, UR8, URZ, 0x1 ;  /* 0x00000008080a7291 */ /* 0x000fe2000f8f083f */
[----:B------:R-:W-:-:S02]  /*1560*/  CS2R R30, SRZ ;  /* 0x00000000001e7805 */ /* 0x000fc4000001ff00 */
[----:B------:R-:W-:Y:S02]  /*1570*/  CS2R R32, SRZ ;  /* 0x0000000000207805 */ /* 0x000fe4000001ff00 */
[----:B------:R-:W-:Y:S01]  /*1580*/  CS2R R34, SRZ ;  /* 0x0000000000227805 */ /* 0x000fe2000001ff00 */
[----:B------:R-:W-:Y:S01]  /*1590*/  ULOP3.LUT UR11, UR10, 0x1ffffe, URZ, 0xc0, !UPT ;  /* 0x001ffffe0a0b7892 */ /* 0x000fe2000f8ec03f */
[----:B------:R-:W-:Y:S01]  /*15a0*/  CS2R R36, SRZ ;  /* 0x0000000000247805 */ /* 0x000fe2000001ff00 */
[----:B0-----:R-:W-:Y:S01]  /*15b0*/  ULEA UR10, UR13, UR12, 0x18 ;  /* 0x0000000c0d0a7291 */ /* 0x001fe2000f8ec03f */
[----:B------:R-:W-:Y:S01]  /*15c0*/  CS2R R38, SRZ ;  /* 0x0000000000267805 */ /* 0x000fe2000001ff00 */
[----:B------:R-:W-:Y:S01]  /*15d0*/  UIADD3 UR11, UR8, -UR11, URZ ;  /* 0x8000000b080b7290 */ /* 0x000fe2000fffe03f */
[----:B------:R-:W-:Y:S02]  /*15e0*/  CS2R R40, SRZ ;  /* 0x0000000000287805 */ /* 0x000fe4000001ff00 */
[----:B------:R-:W-:Y:S01]  /*15f0*/  CS2R R42, SRZ ;  /* 0x00000000002a7805 */ /* 0x000fe2000001ff00 */
[----:B------:R-:W-:Y:S01]  /*1600*/  UMOV UR8, URZ ;  /* 0x0000003f00087c82 */ /* 0x000fe20008000000 */
[----:B------:R-:W-:Y:S01]  /*1610*/  ULEA UR11, UR11, UR10, 0xb ;  /* 0x0000000a0b0b7291 */ /* 0x000fe2000f8e583f */
[----:B------:R-:W-:-:S02]  /*1620*/  CS2R R44, SRZ ;  /* 0x00000000002c7805 */ /* 0x000fc4000001ff00 */
[----:B------:R-:W-:Y:S02]  /*1630*/  CS2R R46, SRZ ;  /* 0x00000000002e7805 */ /* 0x000fe4000001ff00 */
[----:B------:R-:W-:Y:S01]  /*1640*/  CS2R R48, SRZ ;  /* 0x0000000000307805 */ /* 0x000fe2000001ff00 */
[----:B------:R-:W-:Y:S01]  /*1650*/  UIADD3 UR11, UR11, 0x280, URZ ;  /* 0x000002800b0b7890 */ /* 0x000fe2000fffe03f */
[----:B------:R-:W-:Y:S02]  /*1660*/  CS2R R50, SRZ ;  /* 0x0000000000327805 */ /* 0x000fe4000001ff00 */
[----:B------:R-:W-:Y:S02]  /*1670*/  CS2R R52, SRZ ;  /* 0x0000000000347805 */ /* 0x000fe4000001ff00 */
[----:B------:R-:W-:Y:S01]  /*1680*/  CS2R R54, SRZ ;  /* 0x0000000000367805 */ /* 0x000fe2000001ff00 */
[----:B------:R-:W-:Y:S01]  /*1690*/  USHF.R.U32.HI UR11, URZ, 0x4, UR11 ;  /* 0x000000043f0b7899 */ /* 0x000fe2000801160b */
[----:B------:R-:W-:-:S02]  /*16a0*/  CS2R R56, SRZ ;  /* 0x0000000000387805 */ /* 0x000fc4000001ff00 */
[----:B------:R-:W-:Y:S02]  /*16b0*/  CS2R R58, SRZ ;  /* 0x00000000003a7805 */ /* 0x000fe4000001ff00 */
[----:B------:R-:W-:Y:S01]  /*16c0*/  CS2R R60, SRZ ;  /* 0x00000000003c7805 */ /* 0x000fe2000001ff00 */
[----:B------:R-:W-:Y:S01]  /*16d0*/  ULOP3.LUT UR11, UR11, 0x3fff, URZ, 0xc0, !UPT ;  /* 0x00003fff0b0b7892 */ /* 0x000fe2000f8ec03f */
        /* <DEDUP_REMOVED lines=12> */
[----:B------:R-:W-:Y:S01]  /*17a0*/  CS2R R86, SRZ ;  /* 0x0000000000567805 */ /* 0x000fe2000001ff00 */
[----:B------:R-:W-:Y:S06]  /*17b0*/  @!P0 BRA `(.L_x_14) ;  /* 0x00000008001c8947 */ /* 0x000fec0003800000 */
[----:B------:R-:W-:-:S13]  /*17c0*/  ISETP.NE.AND P1, PT, R138, 0x3, PT ;  /* 0x000000038a00780c */ /* 0x000fda0003f25270 */
[----:B------:R-:W-:Y:S05]  /*17d0*/  @!P1 BRA `(.L_x_15) ;  /* 0x0000000000049947 */ /* 0x000fea0003800000 */
[----:B------:R-:W-:Y:S01]  /*17e0*/  BPT.TRAP 0x1 ;  /* 0x000000040000795c */ /* 0x000fe20000300000 */
.L_x_15:
[----:B------:R-:W-:Y:S01]  /*17f0*/  ULEA UR6, UR5, UR10, 0x3 ;  /* 0x0000000a05067291 */ /* 0x000fe2000f8e183f */
[----:B------:R-:W-:-:S05]  /*1800*/  IMAD.U32 R10, RZ, RZ, UR4 ;  /* 0x00000004ff0a7e24 */ /* 0x000fca000f8e00ff */
[----:B------:R-:W-:-:S04]  /*1810*/  SHF.L.U32 R10, R10, 0x1f, RZ ;  /* 0x0000001f0a0a7819 */ /* 0x000fc800000006ff */
[----:B------:R0:W1:Y:S01]  /*1820*/  SYNCS.PHASECHK.TRANS64.TRYWAIT P0, [UR6], R10 ;  /* 0x0000000aff0075a7 */ /* 0x0000620008000146 */
[----:B------:R-:W-:Y:S05]  /*1830*/  @!P1 BRA `(.L_x_16) ;  /* 0x0000000000049947 */ /* 0x000fea0003800000 */
[----:B------:R-:W-:Y:S01]  /*1840*/  BPT.TRAP 0x1 ;  /* 0x000000040000795c */ /* 0x000fe20000300000 */
.L_x_16:
[----:B-1----:R-:W-:Y:S05]  /*1850*/  @P0 BRA `(.L_x_17) ;  /* 0x0000000000080947 */ /* 0x002fea0003800000 */
[----:B------:R-:W1:Y:S02]  /*1860*/  SYNCS.PHASECHK.TRANS64.TRYWAIT P0, [UR6], R10 ;  /* 0x0000000aff0075a7 */ /* 0x000e640008000146 */
[----:B-1----:R-:W-:Y:S05]  /*1870*/  @!P0 BRA `(.L_x_18) ;  /* 0x0000008800348947 */ /* 0x002fea0003800000 */
.L_x_17:
[----:B------:R-:W-:Y:S01]  /*1880*/  UIADD3 UR6, UR10, 0x1c280, URZ ;  /* 0x0001c2800a067890 */ /* 0x000fe2000fffe03f */
[----:B------:R-:W-:Y:S01]  /*1890*/  WARPGROUP.ARRIVE ;  /* 0x00000000000079c5 */ /* 0x000fe20000000000 */
[----:B------:R-:W-:Y:S01]  /*18a0*/  ULDC UR7, c[0x0][0x50c] ;  /* 0x0001430000077ab9 */ /* 0x000fe20000000800 */
[----:B------:R-:W-:Y:S01]  /*18b0*/  ULOP3.LUT UR12, UR11, 0x10000, URZ, 0xfc, !UPT ;  /* 0x000100000b0c7892 */ /* 0x000fe2000f8efc3f */
[----:B------:R-:W-:Y:S01]  /*18c0*/  CS2R R14, SRZ ;  /* 0x00000000000e7805 */ /* 0x000fe2000001ff00 */
[----:B------:R-:W-:Y:S01]  /*18d0*/  UISETP.NE.AND UP0, UPT, UR7, 0x1, UPT ;  /* 0x000000010700788c */ /* 0x000fe2000bf05270 */
[----:B------:R-:W-:Y:S01]  /*18e0*/  CS2R R12, SRZ ;  /* 0x00000000000c7805 */ /* 0x000fe2000001ff00 */
[----:B------:R-:W-:Y:S01]  /*18f0*/  USHF.R.U32.HI UR6, URZ, 0x4, UR6 ;  /* 0x000000043f067899 */ /* 0x000fe20008011606 */
[----:B------:R-:W-:Y:S01]  /*1900*/  CS2R R16, SRZ ;  /* 0x0000000000107805 */ /* 0x000fe2000001ff00 */
[----:B------:R-:W-:Y:S01]  /*1910*/  USEL UR7, URZ, 0x1, UP0 ;  /* 0x000000013f077887 */ /* 0x000fe20008000000 */
[----:B------:R-:W-:Y:S01]  /*1920*/  CS2R R18, SRZ ;  /* 0x0000000000127805 */ /* 0x000fe2000001ff00 */
[----:B------:R-:W-:Y:S01]  /*1930*/  ULOP3.LUT UR6, UR6, 0x3fff, URZ, 0xc0, !UPT ;  /* 0x00003fff06067892 */ /* 0x000fe2000f8ec03f */
[----:B------:R-:W-:Y:S01]  /*1940*/  CS2R R20, SRZ ;  /* 0x0000000000147805 */ /* 0x000fe2000001ff00 */
[----:B------:R-:W-:Y:S01]  /*1950*/  ULEA UR12, UR5, UR12, 0x8 ;  /* 0x0000000c050c7291 */ /* 0x000fe2000f8e403f */
[----:B------:R-:W-:Y:S01]  /*1960*/  CS2R R22, SRZ ;  /* 0x0000000000167805 */ /* 0x000fe2000001ff00 */
[----:B------:R-:W-:Y:S01]  /*1970*/  ULOP3.LUT UR6, UR6, 0x10000, URZ, 0xfc, !UPT ;  /* 0x0001000006067892 */ /* 0x000fe2000f8efc3f */
[----:B------:R-:W-:Y:S01]  /*1980*/  ISETP.NE.AND P0, PT, RZ, UR7, PT ;  /* 0x00000007ff007c0c */ /* 0x000fe2000bf05270 */
[----:B------:R-:W-:Y:S01]  /*1990*/  UMOV UR13, 0xc0000010 ;  /* 0xc0000010000d7882 */ /* 0x000fe20000000000 */
[----:B------:R-:W-:Y:S01]  /*19a0*/  UMOV UR15, 0xc0000010 ;  /* 0xc0000010000f7882 */ /* 0x000fe20000000000 */
[----:B------:R-:W-:Y:S01]  /*19b0*/  ULEA UR14, UR5, UR6, 0x8 ;  /* 0x00000006050e7291 */ /* 0x000fe2000f8e403f */
[----:B------:R-:W-:-:S02]  /*19c0*/  CS2R R88, SRZ ;  /* 0x0000000000587805 */ /* 0x000fc4000001ff00 */
[----:B------:R-:W-:Y:S01]  /*19d0*/  CS2R R90, SRZ ;  /* 0x00000000005a7805 */ /* 0x000fe2000001ff00 */
[----:B------:R-:W-:Y:S01]  /*19e0*/  UMOV UR6, 0x1 ;  /* 0x0000000100067882 */ /* 0x000fe20000000000 */
[----:B------:R-:W-:Y:S02]  /*19f0*/  CS2R R92, SRZ ;  /* 0x00000000005c7805 */ /* 0x000fe4000001ff00 */
[----:B------:R-:W-:Y:S02]  /*1a00*/  CS2R R94, SRZ ;  /* 0x00000000005e7805 */ /* 0x000fe4000001ff00 */
[----:B------:R-:W-:Y:S02]  /*1a10*/  CS2R R96, SRZ ;  /* 0x0000000000607805 */ /* 0x000fe4000001ff00 */
[----:B------:R-:W-:Y:S02]  /*1a20*/  CS2R R98, SRZ ;  /* 0x0000000000627805 */ /* 0x000fe4000001ff00 */
[----:B------:R-:W-:Y:S01]  /*1a30*/  CS2R R100, SRZ ;  /* 0x0000000000647805 */ /* 0x000fe2000001ff00 */
[----:B------:R-:W-:Y:S01]  /*1a40*/  QGMMA.64x128x32.F32.E5M2.E5M2 R24, gdesc[UR12], RZ, !UPT, gsb0 ;  /* 0x01e000000c1879f3 */ /* 0x000fe2000c0038ff */
        /* <DEDUP_REMOVED lines=17> */
[----:B------:R-:W-:Y:S01]  /*1b60*/  CS2R R136, SRZ ;  /* 0x0000000000887805 */ /* 0x000fe2000001ff00 */
[----:B------:R-:W-:Y:S02]  /*1b70*/  IMAD.MOV.U32 R139, RZ, RZ, RZ ;  /* 0x000000ffff8b7224 */ /* 0x000fe400078e00ff */
[----:B------:R-:W-:Y:S01]  /*1b80*/  IMAD.MOV.U32 R141, RZ, RZ, RZ ;  /* 0x000000ffff8d7224 */ /* 0x000fe200078e00ff */
[----:B------:R-:W-:Y:S06]  /*1b90*/  @!P0 BRA `(.L_x_19) ;  /* 0x0000000400088947 */ /* 0x000fec0003800000 */
[----:B------:R-:W-:Y:S02]  /*1ba0*/  WARPGROUP.DEPBAR.LE gsb0, 0x0 ;  /* 0x00008000000079c5 */ /* 0x000fe40000010000 */
[----:B------:R-:W-:-:S01]  /*1bb0*/  FADD R141, RZ, R24 ;  /* 0x00000018ff8d7221 */ /* 0x000fc20000000000 */
[----:B------:R-:W-:Y:S01]  /*1bc0*/  FADD R136, RZ, R25 ;  /* 0x00000019ff887221 */ /* 0x000fe20000000000 */
        /* <DEDUP_REMOVED lines=62> */
[----:B------:R-:W-:-:S06]  /*1fb0*/  UMOV UR6, URZ ;  /* 0x0000003f00067c82 */ /* 0x000fcc0008000000 */
.L_x_19:
[----:B------:R-:W-:-:S04]  /*1fc0*/  UIADD3 UR16, UR5, 0x1, URZ ;  /* 0x0000000105107890 */ /* 0x000fc8000fffe03f */
[----:B------:R-:W-:-:S04]  /*1fd0*/  UISETP.NE.AND UP0, UPT, UR16, 0x1c, UPT ;  /* 0x0000001c1000788c */ /* 0x000fc8000bf05270 */
[----:B------:R-:W-:Y:S02]  /*1fe0*/  USEL UR8, URZ, 0x1, UP0 ;  /* 0x000000013f087887 */ /* 0x000fe40008000000 */
[----:B------:R-:W-:Y:S02]  /*1ff0*/  USEL UR16, UR16, URZ, UP0 ;  /* 0x0000003f10107287 */ /* 0x000fe40008000000 */
[----:B------:R-:W-:-:S06]  /*2000*/  ULOP3.LUT UR8, UR4, UR8, URZ, 0x3c, !UPT ;  /* 0x0000000804087292 */ /* 0x000fcc000f8e3c3f */
[----:B------:R-:W-:Y:S01]  /*2010*/  IMAD.U32 R142, RZ, RZ, UR8 ;  /* 0x00000008ff8e7e24 */ /* 0x000fe2000f8e00ff */
[----:B------:R-:W-:-:S06]  /*2020*/  UMOV UR8, 0x1 ;  /* 0x0000000100087882 */ /* 0x000fcc0000000000 */
.L_x_14:
[----:B------:R-:W-:-:S04]  /*2030*/  UISETP.LT.AND UP0, UPT, UR9, 0x1, UPT ;  /* 0x000000010900788c */ /* 0x000fc8000bf01270 */
[----:B------:R-:W-:-:S04]  /*2040*/  USEL UR12, UR9, 0x1, UP0 ;  /* 0x00000001090c7887 */ /* 0x000fc80008000000 */
[----:B------:R-:W-:-:S04]  /*2050*/  UIADD3 UR12, UR9, -UR12, URZ ;  /* 0x8000000c090c7290 */ /* 0x000fc8000fffe03f */
[----:B------:R-:W-:-:S06]  /*2060*/  UISETP.GE.AND UP0, UPT, UR12, 0x1, UPT ;  /* 0x000000010c00788c */ /* 0x000fcc000bf06270 */
[----:B------:R-:W-:-:S13]  /*2070*/  PLOP3.LUT P0, PT, PT, PT, UP0, 0x80, 0x0 ;  /* 0x000000000000781c */ /* 0x000fda0003f0f008 */
[----:B------:R-:W-:Y:S05]  /*2080*/  @!P0 BRA `(.L_x_20) ;  /* 0x0000000400f08947 */ /* 0x000fea0003800000 */
[----:B01----:R-:W-:Y:S01]  /*2090*/  IMAD.U32 R10, RZ, RZ, UR12 ;  /* 0x0000000cff0a7e24 */ /* 0x003fe2000f8e00ff */
[----:B------:R-:W-:Y:S01]  /*20a0*/  UMOV UR17, UR5 ;  /* 0x0000000500117c82 */ /* 0x000fe20008000000 */
[----:B------:R-:W-:-:S05]  /*20b0*/  ULDC UR20, c[0x0][0x50c] ;  /* 0x0001430000147ab9 */ /* 0x000fca0000000800 */
.L_x_28:
[----:B------:R-:W-:-:S13]  /*20c0*/  ISETP.NE.AND P1, PT, R138, 0x3, PT ;  /* 0x000000038a00780c */ /* 0x000fda0003f25270 */
[----:B01----:R-:W-:Y:S05]  /*20d0*/  @!P1 BRA `(.L_x_21) ;  /* 0x0000000000049947 */ /* 0x003fea0003800000 */
[----:B------:R-:W-:Y:S01]  /*20e0*/  BPT.TRAP 0x1 ;  /* 0x000000040000795c */ /* 0x000fe20000300000 */
.L_x_21:
[----:B------:R-:W0:Y:S01]  /*20f0*/  S2UR UR12, SR_CgaCtaId ;  /* 0x00000000000c79c3 */ /* 0x000e220000008800 */
[----:B------:R-:W-:Y:S01]  /*2100*/  UMOV UR10, 0x400 ;  /* 0x00000400000a7882 */ /* 0x000fe20000000000 */
[----:B------:R-:W-:Y:S01]  /*2110*/  SHF.L.U32 R11, R142, 0x1f, RZ ;  /* 0x0000001f8e0b7819 */ /* 0x000fe200000006ff */
[----:B0-----:R-:W-:-:S04]  /*2120*/  ULEA UR10, UR12, UR10, 0x18 ;  /* 0x0000000a0c0a7291 */ /* 0x001fc8000f8ec03f */
[----:B------:R-:W-:-:S09]  /*2130*/  ULEA UR12, UR16, UR10, 0x3 ;  /* 0x0000000a100c7291 */ /* 0x000fd2000f8e183f */
[----:B------:R0:W1:Y:S01]  /*2140*/  SYNCS.PHASECHK.TRANS64.TRYWAIT P0, [UR12], R11 ;  /* 0x0000000bff0075a7 */ /* 0x000062000800014c */
[----:B------:R-:W-:Y:S05]  /*2150*/  @!P1 BRA `(.L_x_22) ;  /* 0x0000000000049947 */ /* 0x000fea0003800000 */
[----:B------:R-:W-:Y:S01]  /*2160*/  BPT.TRAP 0x1 ;  /* 0x000000040000795c */ /* 0x000fe20000300000 */
.L_x_22:
[----:B-1----:R-:W-:Y:S05]  /*2170*/  @P0 BRA `(.L_x_23) ;  /* 0x0000000000080947 */ /* 0x002fea0003800000 */
[----:B------:R-:W1:Y:S02]  /*2180*/  SYNCS.PHASECHK.TRANS64.TRYWAIT P0, [UR12], R11 ;  /* 0x0000000bff0075a7 */ /* 0x000e64000800014c */
[----:B-1----:R-:W-:Y:S05]  /*2190*/  @!P0 BRA `(.L_x_24) ;  /* 0x0000008000048947 */ /* 0x002fea0003800000 */
.L_x_23:
[----:B------:R-:W-:Y:S01]  /*21a0*/  UIADD3 UR12, UR10, 0x1c280, URZ ;  /* 0x0001c2800a0c7890 */ /* 0x000fe2000fffe03f */
[----:B------:R-:W-:Y:S01]  /*21b0*/  WARPGROUP.ARRIVE ;  /* 0x00000000000079c5 */ /* 0x000fe20000000000 */
[----:B------:R-:W-:Y:S02]  /*21c0*/  UISETP.NE.AND UP0, UPT, UR7, URZ, UPT ;  /* 0x0000003f0700728c */ /* 0x000fe4000bf05270 */
[----:B------:R-:W-:Y:S02]  /*21d0*/  USHF.R.U32.HI UR12, URZ, 0x4, UR12 ;  /* 0x000000043f0c7899 */ /* 0x000fe4000801160c */
[----:B------:R-:W-:Y:S02]  /*21e0*/  USEL UR8, UR8, URZ, !UP0 ;  /* 0x0000003f08087287 */ /* 0x000fe4000c000000 */
[----:B------:R-:W-:Y:S02]  /*21f0*/  ULOP3.LUT UR7, UR12, 0x3fff, URZ, 0xc0, !UPT ;  /* 0x00003fff0c077892 */ /* 0x000fe4000f8ec03f */
[----:B------:R-:W-:-:S02]  /*2200*/  ULOP3.LUT UR12, UR11, 0x10000, URZ, 0xfc, !UPT ;  /* 0x000100000b0c7892 */ /* 0x000fc4000f8efc3f */
[----:B------:R-:W-:Y:S02]  /*2210*/  ULOP3.LUT UR7, UR7, 0x10000, URZ, 0xfc, !UPT ;  /* 0x0001000007077892 */ /* 0x000fe4000f8efc3f */
[----:B------:R-:W-:Y:S02]  /*2220*/  UISETP.NE.U32.AND UP0, UPT, UR8, URZ, UPT ;  /* 0x0000003f0800728c */ /* 0x000fe4000bf05070 */
[----:B------:R-:W-:Y:S02]  /*2230*/  ULEA UR12, UR16, UR12, 0x8 ;  /* 0x0000000c100c7291 */ /* 0x000fe4000f8e403f */
[----:B------:R-:W-:Y:S01]  /*2240*/  ULEA UR14, UR16, UR7, 0x8 ;  /* 0x00000007100e7291 */ /* 0x000fe2000f8e403f */
[----:B------:R-:W-:Y:S01]  /*2250*/  UMOV UR13, 0xc0000010 ;  /* 0xc0000010000d7882 */ /* 0x000fe20000000000 */
[----:B------:R-:W-:Y:S01]  /*2260*/  UMOV UR15, 0xc0000010 ;  /* 0xc0000010000f7882 */ /* 0x000fe20000000000 */
[----:B------:R-:W-:-:S06]  /*2270*/  UIADD3 UR6, UR6, 0x1, URZ ;  /* 0x0000000106067890 */ /* 0x000fcc000fffe03f */
[----:B------:R-:W-:Y:S01]  /*2280*/  QGMMA.64x128x32.F32.E5M2.E5M2 R24, gdesc[UR12], R24, UP0, gsb0 ;  /* 0x01e000000c1879f3 */ /* 0x000fe2000b803818 */
[----:B------:R-:W-:-:S04]  /*2290*/  UISETP.NE.AND UP0, UPT, UR6, UR20, UPT ;  /* 0x000000140600728c */ /* 0x000fc8000bf05270 */
[----:B------:R-:W-:-:S06]  /*22a0*/  USEL UR7, URZ, 0x1, UP0 ;  /* 0x000000013f077887 */ /* 0x000fcc0008000000 */
[----:B------:R-:W-:Y:S01]  /*22b0*/  ISETP.NE.AND P0, PT, RZ, UR7, PT ;  /* 0x00000007ff007c0c */ /* 0x000fe2000bf05270 */
[----:B------:R-:W-:-:S12]  /*22c0*/  WARPGROUP.DEPBAR.LE gsb0, 0x1 ;  /* 0x00008000000079c5 */ /* 0x000fd80000010100 */
[----:B------:R-:W-:Y:S05]  /*22d0*/  @!P0 BRA `(.L_x_25) ;  /* 0x0000000400088947 */ /* 0x000fea0003800000 */
[----:B------:R-:W-:Y:S02]  /*22e0*/  WARPGROUP.DEPBAR.LE gsb0, 0x0 ;  /* 0x00008000000079c5 */ /* 0x000fe40000010000 */
[----:B------:R-:W-:-:S01]  /*22f0*/  FADD R141, R24, R141 ;  /* 0x0000008d188d7221 */ /* 0x000fc20000000000 */
[----:B------:R-:W-:Y:S01]  /*2300*/  FADD R136, R25, R136 ;  /* 0x0000008819887221 */ /* 0x000fe20000000000 */
        /* <DEDUP_REMOVED lines=62> */
[----:B------:R-:W-:-:S06]  /*26f0*/  UMOV UR6, URZ ;  /* 0x0000003f00067c82 */ /* 0x000fcc0008000000 */
.L_x_25:
[----:B------:R-:W-:Y:S05]  /*2700*/  @!P1 BRA `(.L_x_26) ;  /* 0x0000000000049947 */ /* 0x000fea0003800000 */
[----:B------:R-:W-:Y:S01]  /*2710*/  BPT.TRAP 0x1 ;  /* 0x000000040000795c */ /* 0x000fe20000300000 */
.L_x_26:
[----:B------:R-:W-:Y:S01]  /*2720*/  ULEA UR8, UR17, UR10, 0x3 ;  /* 0x0000000a11087291 */ /* 0x000fe2000f8e183f */
[----:B------:R-:W-:-:S03]  /*2730*/  ISETP.GT.U32.AND P0, PT, R4, 0x1, PT ;  /* 0x000000010400780c */ /* 0x000fc60003f04070 */
[----:B------:R-:W-:-:S04]  /*2740*/  UIADD3 UR8, UR8, 0xe0, URZ ;  /* 0x000000e008087890 */ /* 0x000fc8000fffe03f */
[----:B------:R-:W-:-:S09]  /*2750*/  UPRMT UR8, URZ, 0x654, UR8 ;  /* 0x000006543f087896 */ /* 0x000fd20008000008 */
[----:B------:R-:W-:Y:S01]  /*2760*/  SYNCS.ARRIVE.TRANS64.RED.A1T0 RZ, [UR8], RZ ;  /* 0x000000ffffff79a7 */ /* 0x000fe20008100408 */
[----:B------:R-:W-:Y:S05]  /*2770*/  @P0 BRA `(.L_x_27) ;  /* 0x0000000000040947 */ /* 0x000fea0003800000 */
[----:B------:R-:W-:Y:S01]  /*2780*/  BPT.TRAP 0x1 ;  /* 0x000000040000795c */ /* 0x000fe20000300000 */
.L_x_27:
[----:B------:R-:W-:Y:S01]  /*2790*/  UIADD3 UR16, UR16, 0x1, URZ ;  /* 0x0000000110107890 */ /* 0x000fe2000fffe03f */
[C---:B------:R-:W-:Y:S01]  /*27a0*/  ISETP.GT.AND P0, PT, R10.reuse, 0x1, PT ;  /* 0x000000010a00780c */ /* 0x040fe20003f04270 */
[----:B------:R-:W-:Y:S01]  /*27b0*/  UIADD3 UR17, UR17, 0x1, URZ ;  /* 0x0000000111117890 */ /* 0x000fe2000fffe03f */
[----:B------:R-:W-:Y:S01]  /*27c0*/  VIADD R10, R10, 0xffffffff ;  /* 0xffffffff0a0a7836 */ /* 0x000fe20000000000 */
[----:B------:R-:W-:Y:S02]  /*27d0*/  UISETP.NE.AND UP0, UPT, UR16, 0x1c, UPT ;  /* 0x0000001c1000788c */ /* 0x000fe4000bf05270 */
[----:B------:R-:W-:Y:S02]  /*27e0*/  UISETP.NE.AND UP1, UPT, UR17, 0x1c, UPT ;  /* 0x0000001c1100788c */ /* 0x000fe4000bf25270 */
[----:B------:R-:W-:Y:S02]  /*27f0*/  USEL UR8, URZ, 0x1, UP0 ;  /* 0x000000013f087887 */ /* 0x000fe40008000000 */
[----:B------:R-:W-:-:S02]  /*2800*/  USEL UR16, UR16, URZ, UP0 ;  /* 0x0000003f10107287 */ /* 0x000fc40008000000 */
[----:B------:R-:W-:Y:S02]  /*2810*/  USEL UR17, UR17, URZ, UP1 ;  /* 0x0000003f11117287 */ /* 0x000fe40008800000 */
[----:B------:R-:W-:Y:S01]  /*2820*/  LOP3.LUT R142, R142, UR8, RZ, 0x3c, !PT ;  /* 0x000000088e8e7c12 */ /* 0x000fe2000f8e3cff */
[----:B------:R-:W-:Y:S01]  /*2830*/  UMOV UR8, 0x1 ;  /* 0x0000000100087882 */ /* 0x000fe20000000000 */
[----:B------:R-:W-:Y:S08]  /*2840*/  @P0 BRA `(.L_x_28) ;  /* 0xfffffff8001c0947 */ /* 0x000ff0000383ffff */
.L_x_20:
[----:B------:R-:W-:Y:S01]  /*2850*/  UISETP.NE.AND UP0, UPT, UR6, URZ, UPT ;  /* 0x0000003f0600728c */ /* 0x000fe2000bf05270 */
[----:B01----:R-:W0:Y:S03]  /*2860*/  LDC R10, c[0x0][0x28c] ;  /* 0x0000a300ff0a7b82 */ /* 0x003e260000000800 */
[----:B------:R-:W-:-:S06]  /*2870*/  USEL UR6, URZ, 0x1, !UP0 ;  /* 0x000000013f067887 */ /* 0x000fcc000c000000 */
[----:B------:R-:W-:Y:S02]  /*2880*/  ISETP.NE.AND P0, PT, RZ, UR6, PT ;  /* 0x00000006ff007c0c */ /* 0x000fe4000bf05270 */
[----:B0-----:R-:W-:-:S11]  /*2890*/  ISETP.GE.AND P1, PT, R10, 0x1, PT ;  /* 0x000000010a00780c */ /* 0x001fd60003f26270 */
[----:B------:R-:W-:Y:S05]  /*28a0*/  @!P0 BRA `(.L_x_29) ;  /* 0x0000000400048947 */ /* 0x000fea0003800000 */
[----:B------:R-:W-:Y:S02]  /*28b0*/  WARPGROUP.DEPBAR.LE gsb0, 0x0 ;  /* 0x00008000000079c5 */ /* 0x000fe40000010000 */
[----:B------:R-:W-:Y:S01]  /*28c0*/  FADD R141, R24, R141 ;  /* 0x0000008d188d7221 */ /* 0x000fe20000000000 */
        /* <DEDUP_REMOVED lines=62> */
[----:B------:R-:W-:-:S07]  /*2cb0*/  FADD R14, R14, R87 ;  /* 0x000000570e0e7221 */ /* 0x000fce0000000000 */
.L_x_29:
[----:B------:R-:W-:Y:S02]  /*2cc0*/  WARPGROUP.DEPBAR.LE gsb0, 0x0 ;  /* 0x00008000000079c5 */ /* 0x000fe40000010000 */
[----:B------:R-:W-:Y:S05]  /*2cd0*/  @!P1 BRA `(.L_x_30) ;  /* 0x0000000000409947 */ /* 0x000fea0003800000 */
[----:B------:R-:W-:-:S13]  /*2ce0*/  ISETP.NE.AND P0, PT, R138, 0x3, PT ;  /* 0x000000038a00780c */ /* 0x000fda0003f05270 */
[----:B------:R-:W-:Y:S05]  /*2cf0*/  @!P0 BRA `(.L_x_31) ;  /* 0x0000000000048947 */ /* 0x000fea0003800000 */
[----:B------:R-:W-:Y:S01]  /*2d00*/  BPT.TRAP 0x1 ;  /* 0x000000040000795c */ /* 0x000fe20000300000 */
.L_x_31:
[----:B------:R-:W-:Y:S01]  /*2d10*/  UISETP.LT.AND UP0, UPT, UR9, 0x1, UPT ;  /* 0x000000010900788c */ /* 0x000fe2000bf01270 */
[----:B------:R-:W-:-:S03]  /*2d20*/  ISETP.GT.U32.AND P0, PT, R4, 0x1, PT ;  /* 0x000000010400780c */ /* 0x000fc60003f04070 */
[----:B------:R-:W-:-:S04]  /*2d30*/  USEL UR8, UR9, 0x1, UP0 ;  /* 0x0000000109087887 */ /* 0x000fc80008000000 */
[----:B------:R-:W-:-:S04]  /*2d40*/  UIADD3 UR8, UR5, UR9, -UR8 ;  /* 0x0000000905087290 */ /* 0x000fc8000fffe808 */
[----:B------:R-:W-:-:S04]  /*2d50*/  USHF.R.U32.HI UR6, URZ, 0x2, UR8 ;  /* 0x000000023f067899 */ /* 0x000fc80008011608 */
[----:B------:R-:W-:-:S04]  /*2d60*/  UIMAD.WIDE.U32 UR6, UR6, 0x24924925, URZ ;  /* 0x24924925060678a5 */ /* 0x000fc8000f8e003f */
[----:B------:R-:W-:-:S04]  /*2d70*/  UIMAD UR6, UR7, -0x1c, UR8 ;  /* 0xffffffe4070678a4 */ /* 0x000fc8000f8e0208 */
[----:B------:R-:W-:-:S04]  /*2d80*/  ULEA UR6, UR6, UR10, 0x3 ;  /* 0x0000000a06067291 */ /* 0x000fc8000f8e183f */
[----:B------:R-:W-:-:S04]  /*2d90*/  UIADD3 UR6, UR6, 0xe0, URZ ;  /* 0x000000e006067890 */ /* 0x000fc8000fffe03f */
[----:B------:R-:W-:-:S09]  /*2da0*/  UPRMT UR6, URZ, 0x654, UR6 ;  /* 0x000006543f067896 */ /* 0x000fd20008000006 */
[----:B------:R-:W-:Y:S01]  /*2db0*/  SYNCS.ARRIVE.TRANS64.RED.A1T0 RZ, [UR6], RZ ;  /* 0x000000ffffff79a7 */ /* 0x000fe20008100406 */
[----:B------:R-:W-:Y:S05]  /*2dc0*/  @P0 BRA `(.L_x_30) ;  /* 0x0000000000040947 */ /* 0x000fea0003800000 */
[----:B------:R-:W-:Y:S01]  /*2dd0*/  BPT.TRAP 0x1 ;  /* 0x000000040000795c */ /* 0x000fe20000300000 */
.L_x_30:
[----:B------:R-:W0:Y:S01]  /*2de0*/  LDC R26, c[0x0][0x288] ;  /* 0x0000a200ff1a7b82 */ /* 0x000e220000000800 */
[--C-:B------:R-:W-:Y:S01]  /*2df0*/  SHF.R.U32.HI R10, RZ, 0x2, R0.reuse ;  /* 0x00000002ff0a7819 */ /* 0x100fe20000011600 */
[----:B------:R-:W-:Y:S01]  /*2e00*/  IMAD.SHL.U32 R29, R7, 0x80, RZ ;  /* 0x00000080071d7824 */ /* 0x000fe200078e00ff */
[----:B------:R-:W-:Y:S01]  /*2e10*/  SHF.R.U32.HI R25, RZ, 0x7, R0 ;  /* 0x00000007ff197819 */ /* 0x000fe20000011600 */
[----:B------:R-:W-:Y:S01]  /*2e20*/  UIADD3 UR5, UR9, UR5, URZ ;  /* 0x0000000509057290 */ /* 0x000fe2000fffe03f */
[----:B------:R-:W-:Y:S01]  /*2e30*/  LOP3.LUT R11, R10, 0x7, RZ, 0xc0, !PT ;  /* 0x000000070a0b7812 */ /* 0x000fe200078ec0ff */
[----:B------:R-:W-:Y:S01]  /*2e40*/  IMAD.SHL.U32 R31, R6, 0x80, RZ ;  /* 0x00000080061f7824 */ /* 0x000fe200078e00ff */
[----:B------:R-:W-:Y:S01]  /*2e50*/  LOP3.LUT R10, R25, 0x1, RZ, 0xc0, !PT ;  /* 0x00000001190a7812 */ /* 0x000fe200078ec0ff */
[----:B------:R-:W-:Y:S01]  /*2e60*/  UISETP.GT.U32.AND UP0, UPT, UR5, 0x1b, UPT ;  /* 0x0000001b0500788c */ /* 0x000fe2000bf04070 */
[----:B------:R-:W-:Y:S01]  /*2e70*/  LOP3.LUT R24, R0, 0x60, RZ, 0xc0, !PT ;  /* 0x0000006000187812 */ /* 0x000fe200078ec0ff */
[----:B------:R-:W-:Y:S01]  /*2e80*/  ULDC UR12, c[0x0][0x284] ;  /* 0x0000a100000c7ab9 */ /* 0x000fe20000000800 */
[----:B------:R-:W-:Y:S01]  /*2e90*/  UISETP.GE.U32.AND UP1, UPT, UR9, 0x1c, UPT ;  /* 0x0000001c0900788c */ /* 0x000fe2000bf26070 */
[----:B------:R-:W-:Y:S01]  /*2ea0*/  IMAD.SHL.U32 R30, R10, 0x40, RZ ;  /* 0x000000400a1e7824 */ /* 0x000fe200078e00ff */
[----:B------:R-:W-:Y:S01]  /*2eb0*/  SHF.R.U32.HI R28, RZ, 0x1, R24 ;  /* 0x00000001ff1c7819 */ /* 0x000fe20000011618 */
[----:B------:R-:W-:Y:S01]  /*2ec0*/  UISETP.LT.U32.AND UP0, UPT, UR9, 0x1c, UP0 ;  /* 0x0000001c0900788c */ /* 0x000fe20008701070 */
[----:B------:R-:W-:Y:S01]  /*2ed0*/  LOP3.LUT R24, R0, 0x3, RZ, 0xc0, !PT ;  /* 0x0000000300187812 */ /* 0x000fe200078ec0ff */
[----:B------:R-:W-:Y:S01]  /*2ee0*/  USHF.R.U32.HI UR6, URZ, 0x2, UR5 ;  /* 0x000000023f067899 */ /* 0x000fe20008011605 */
[--C-:B------:R-:W-:Y:S01]  /*2ef0*/  IADD3 R25, RZ, -R28, -R11.reuse ;  /* 0x8000001cff197210 */ /* 0x100fe20007ffe80b */
[----:B------:R-:W-:Y:S01]  /*2f00*/  USEL UR8, URZ, 0x1, !UP0 ;  /* 0x000000013f087887 */ /* 0x000fe2000c000000 */
[----:B------:R-:W-:Y:S01]  /*2f10*/  LOP3.LUT R11, R30, 0x40, R11, 0xe2, !PT ;  /* 0x000000401e0b7812 */ /* 0x000fe200078ee20b */
[----:B------:R-:W-:Y:S01]  /*2f20*/  ULDC.64 UR10, c[0x0][0x5d0] ;  /* 0x00017400000a7ab9 */ /* 0x000fe20000000a00 */
[----:B------:R-:W-:Y:S01]  /*2f30*/  SHF.R.S32.HI R34, RZ, 0x1f, R5 ;  /* 0x0000001fff227819 */ /* 0x000fe20000011405 */
[----:B------:R-:W-:Y:S01]  /*2f40*/  IMAD R10, R10, -0x40, R25 ;  /* 0xffffffc00a0a7824 */ /* 0x000fe200078e0219 */
[----:B------:R-:W-:Y:S01]  /*2f50*/  UIMAD.WIDE.U32 UR6, UR6, 0x24924925, URZ ;  /* 0x24924925060678a5 */ /* 0x000fe2000f8e003f */
[----:B0-----:R-:W-:Y:S01]  /*2f60*/  IMAD R30, R24, -0x2, R26 ;  /* 0xfffffffe181e7824 */ /* 0x001fe200078e021a */
[----:B------:R-:W-:Y:S01]  /*2f70*/  ISETP.GE.AND P0, PT, R29, R26, PT ;  /* 0x0000001a1d00720c */ /* 0x000fe20003f06270 */
[----:B------:R-:W-:Y:S01]  /*2f80*/  IMAD.SHL.U32 R24, R0, 0x2, RZ ;  /* 0x0000000200187824 */ /* 0x000fe200078e00ff */
[----:B------:R-:W-:Y:S01]  /*2f90*/  ULOP3.LUT UR4, UR4, UR8, URZ, 0x3c, !UPT ;  /* 0x0000000804047292 */ /* 0x000fe2000f8e3c3f */
[----:B------:R-:W-:Y:S01]  /*2fa0*/  IMAD R32, R34, UR10, RZ ;  /* 0x0000000a22207c24 */ /* 0x000fe2000f8e02ff */
[----:B------:R-:W-:Y:S01]  /*2fb0*/  ISETP.GE.OR P0, PT, R31, UR12, P0 ;  /* 0x0000000c1f007c0c */ /* 0x000fe20008706670 */
[----:B------:R-:W-:Y:S01]  /*2fc0*/  IMAD.WIDE R26, R6, 0x80, RZ ;  /* 0x00000080061a7825 */ /* 0x000fe200078e02ff */
[----:B------:R-:W-:Y:S01]  /*2fd0*/  LOP3.LUT R24, R29, 0x6, R24, 0xf8, !PT ;  /* 0x000000061d187812 */ /* 0x000fe200078ef818 */
[----:B------:R-:W-:Y:S01]  /*2fe0*/  UIMAD UR5, UR7, -0x1c, UR5 ;  /* 0xffffffe4070578a4 */ /* 0x000fe2000f8e0205 */
[----:B------:R-:W-:Y:S01]  /*2ff0*/  IADD3 R36, -R31, UR12, R10 ;  /* 0x0000000c1f247c10 */ /* 0x000fe2000fffe10a */
[----:B------:R-:W-:Y:S01]  /*3000*/  IMAD R33, R5, UR11, R32 ;  /* 0x0000000b05217c24 */ /* 0x000fe2000f8e0220 */
[----:B------:R-:W-:Y:S01]  /*3010*/  SHF.R.S32.HI R25, RZ, 0x1f, R24 ;  /* 0x0000001fff197819 */ /* 0x000fe20000011418 */
[----:B------:R-:W-:Y:S01]  /*3020*/  @UP1 ULOP3.LUT UR4, UR4, 0x1, UR7, 0x78, !UPT ;  /* 0x0000000104041892 */ /* 0x000fe2000f8e7807 */
[----:B------:R-:W-:Y:S01]  /*3030*/  LOP3.LUT R35, R26, R11, R28, 0xfe, !PT ;  /* 0x0000000b1a237212 */ /* 0x000fe200078efe1c */
[----:B------:R-:W-:-:S02]  /*3040*/  IMAD.IADD R29, R30, 0x1, -R29 ;  /* 0x000000011e1d7824 */ /* 0x000fc400078e0a1d */
[----:B------:R-:W-:-:S04]  /*3050*/  IMAD.WIDE.U32 R6, R5, UR10, R24 ;  /* 0x0000000a05067c25 */ /* 0x000fc8000f8e0018 */
[----:B------:R-:W-:Y:S02]  /*3060*/  IMAD.IADD R7, R7, 0x1, R33 ;  /* 0x0000000107077824 */ /* 0x000fe400078e0221 */
[----:B------:R-:W-:Y:S01]  /*3070*/  IMAD.MOV.U32 R28, RZ, RZ, -0x1 ;  /* 0xffffffffff1c7424 */ /* 0x000fe200078e00ff */
[----:B------:R-:W-:Y:S06]  /*3080*/  @P0 BRA `(.L_x_32) ;  /* 0x0000004400a40947 */ /* 0x000fec0003800000 */
[----:B------:R-:W0:Y:S01]  /*3090*/  LDC.64 R32, c[0x0][0x5c8] ;  /* 0x00017200ff207b82 */ /* 0x000e220000000a00 */
[----:B------:R-:W-:Y:S01]  /*30a0*/  ULDC.64 UR6, c[0x0][0x5c0] ;  /* 0x0001700000067ab9 */ /* 0x000fe20000000a00 */
[----:B------:R-:W-:Y:S01]  /*30b0*/  BSSY B0, `(.L_x_32) ;  /* 0x0000466000007945 */ /* 0x000fe20003800000 */
[-C--:B0-----:R-:W-:Y:S02]  /*30c0*/  IMAD R10, R27, R32.reuse, RZ ;  /* 0x000000201b0a7224 */ /* 0x081fe400078e02ff */
[----:B------:R-:W-:-:S04]  /*30d0*/  IMAD.WIDE.U32 R6, R35, R32, R6 ;  /* 0x0000002023067225 */ /* 0x000fc800078e0006 */
[----:B------:R-:W-:Y:S01]  /*30e0*/  IMAD R31, R35, R33, R10 ;  /* 0x00000021231f7224 */ /* 0x000fe200078e020a */
[----:B------:R-:W-:Y:S02]  /*30f0*/  LEA R11, P0, R32, R6, 0x3 ;  /* 0x00000006200b7211 */ /* 0x000fe400078018ff */
[----:B------:R-:W-:Y:S01]  /*3100*/  IADD3 R10, P1, R6, UR6, RZ ;  /* 0x00000006060a7c10 */ /* 0x000fe2000ff3e0ff */
[----:B------:R-:W-:Y:S01]  /*3110*/  IMAD.IADD R31, R7, 0x1, R31 ;  /* 0x00000001071f7824 */ /* 0x000fe200078e021f */
[----:B------:R-:W-:-:S04]  /*3120*/  IADD3 R6, P3, R11, UR6, RZ ;  /* 0x000000060b067c10 */ /* 0x000fc8000ff7e0ff */
[----:B------:R-:W-:Y:S02]  /*3130*/  LEA.HI.X R7, R32, R31, R33, 0x3, P0 ;  /* 0x0000001f20077211 */ /* 0x000fe400000f1c21 */
[----:B---3-5:R-:W-:Y:S02]  /*3140*/  FSETP.NEU.AND P0, PT, R9, RZ, PT ;  /* 0x000000ff0900720b */ /* 0x028fe40003f0d000 */
[----:B------:R-:W-:Y:S02]  /*3150*/  IADD3.X R11, R31, UR7, RZ, P1, !PT ;  /* 0x000000071f0b7c10 */ /* 0x000fe40008ffe4ff */
[----:B------:R-:W-:-:S09]  /*3160*/  IADD3.X R7, R7, UR7, RZ, P3, !PT ;  /* 0x0000000707077c10 */ /* 0x000fd20009ffe4ff */
[----:B------:R-:W-:Y:S05]  /*3170*/  @!P0 BRA `(.L_x_33) ;  /* 0x00000034005c8947 */ /* 0x000fea0003800000 */
[----:B------:R-:W-:Y:S01]  /*3180*/  ULDC.64 UR6, c[0x0][0x5b8] ;  /* 0x00016e0000067ab9 */ /* 0x000fe20000000a00 */
[----:B------:R-:W-:Y:S01]  /*3190*/  ISETP.GE.AND P0, PT, R36, 0x1, PT ;  /* 0x000000012400780c */ /* 0x000fe20003f06270 */
[----:B------:R-:W-:Y:S01]  /*31a0*/  IMAD R32, R34, UR6, RZ ;  /* 0x0000000622207c24 */ /* 0x000fe2000f8e02ff */
[----:B------:R-:W-:Y:S01]  /*31b0*/  ULDC.64 UR10, c[0x0][0x5a8] ;  /* 0x00016a00000a7ab9 */ /* 0x000fe20000000a00 */
[----:B------:R-:W-:Y:S01]  /*31c0*/  IMAD.WIDE.U32 R30, R5, UR6, R24 ;  /* 0x00000006051e7c25 */ /* 0x000fe2000f8e0018 */
[----:B------:R-:W-:Y:S01]  /*31d0*/  ISETP.LT.OR P4, PT, R29, 0x1, !P0 ;  /* 0x000000011d00780c */ /* 0x000fe20004781670 */
[----:B------:R-:W-:Y:S02]  /*31e0*/  BSSY B1, `(.L_x_34) ;  /* 0x000000c000017945 */ /* 0x000fe40003800000 */
[----:B------:R-:W-:Y:S01]  /*31f0*/  IMAD R5, R5, UR7, R32 ;  /* 0x0000000705057c24 */ /* 0x000fe2000f8e0220 */
[----:B------:R-:W-:-:S03]  /*3200*/  ULDC.64 UR6, c[0x0][0x5b0] ;  /* 0x00016c0000067ab9 */ /* 0x000fc60000000a00 */
[----:B------:R-:W-:Y:S02]  /*3210*/  IMAD.IADD R31, R31, 0x1, R5 ;  /* 0x000000011f1f7824 */ /* 0x000fe400078e0205 */
[----:B------:R-:W-:Y:S02]  /*3220*/  IMAD R5, R27, UR6, RZ ;  /* 0x000000061b057c24 */ /* 0x000fe4000f8e02ff */
[----:B------:R-:W-:-:S04]  /*3230*/  IMAD.WIDE.U32 R24, R35, UR6, R30 ;  /* 0x0000000623187c25 */ /* 0x000fc8000f8e001e */
[----:B------:R-:W-:Y:S01]  /*3240*/  IMAD R5, R35, UR7, R5 ;  /* 0x0000000723057c24 */ /* 0x000fe2000f8e0205 */
[----:B------:R-:W-:-:S04]  /*3250*/  IADD3 R24, P1, R24, UR10, RZ ;  /* 0x0000000a18187c10 */ /* 0x000fc8000ff3e0ff */
[--C-:B------:R-:W-:Y:S02]  /*3260*/  IADD3.X R25, R25, UR11, R5.reuse, P1, !PT ;  /* 0x0000000b19197c10 */ /* 0x100fe40008ffe405 */
[----:B------:R-:W-:Y:S01]  /*3270*/  PRMT R5, RZ, 0x7610, R5 ;  /* 0x00007610ff057816 */ /* 0x000fe20000000005 */
[----:B------:R-:W-:Y:S06]  /*3280*/  @P4 BRA `(.L_x_35) ;  /* 0x0000000000044947 */ /* 0x000fec0003800000 */
[----:B------:R0:W5:Y:S02]  /*3290*/  LDG.E.U8 R5, desc[UR18][R24.64] ;  /* 0x0000001218057981 */ /* 0x000164000c1e1100 */
.L_x_35:
[----:B------:R-:W-:Y:S05]  /*32a0*/  BSYNC B1 ;  /* 0x0000000000017941 */ /* 0x000fea0003800000 */
.L_x_34:
[----:B-----5:R-:W-:Y:S01]  /*32b0*/  LOP3.LUT R5, R5, 0xff, RZ, 0xc0, !PT ;  /* 0x000000ff05057812 */ /* 0x020fe200078ec0ff */
[----:B------:R-:W-:Y:S01]  /*32c0*/  BSSY B1, `(.L_x_36) ;  /* 0x000000b000017945 */ /* 0x000fe20003800000 */
[----:B------:R-:W-:Y:S02]  /*32d0*/  ISETP.LT.OR P3, PT, R29, 0x2, !P0 ;  /* 0x000000021d00780c */ /* 0x000fe40004761670 */
[----:B------:R-:W-:-:S05]  /*32e0*/  F2FP.F16.E5M2.UNPACK_B R5, R5 ;  /* 0x00000005ff05723e */ /* 0x000fca00020004ff */
[----:B------:R-:W-:Y:S01]  /*32f0*/  HADD2.F32 R32, -RZ, R5.H0_H0 ;  /* 0x20000005ff207230 */ /* 0x000fe20000004100 */
[----:B------:R-:W-:-:S04]  /*3300*/  PRMT R5, RZ, 0x7610, R5 ;  /* 0x00007610ff057816 */ /* 0x000fc80000000005 */
[----:B------:R-:W-:-:S04]  /*3310*/  FMUL R32, R32, R9 ;  /* 0x0000000920207220 */ /* 0x000fc80000400000 */
[----:B--2---:R-:W-:-:S05]  /*3320*/  FFMA R32, R141, R8, R32 ;  /* 0x000000088d207223 */ /* 0x004fca0000000020 */
[----:B------:R-:W-:-:S05]  /*3330*/  F2FP.SATFINITE.E5M2.F32.PACK_AB_MERGE_C R33, RZ, R32, RZ ;  /* 0x00000020ff21723e */ /* 0x000fca00048060ff */
[----:B------:R1:W-:Y:S01]  /*3340*/  @!P4 STG.E.U8 desc[UR18][R10.64], R33 ;  /* 0x000000210a00c986 */ /* 0x0003e2000c101112 */
[----:B------:R-:W-:Y:S05]  /*3350*/  @P3 BRA `(.L_x_37) ;  /* 0x0000000000043947 */ /* 0x000fea0003800000 */
[----:B------:R2:W5:Y:S02]  /*3360*/  LDG.E.U8 R5, desc[UR18][R24.64+0x1] ;  /* 0x0000011218057981 */ /* 0x000564000c1e1100 */
.L_x_37:
[----:B------:R-:W-:Y:S05]  /*3370*/  BSYNC B1 ;  /* 0x0000000000017941 */ /* 0x000fea0003800000 */
.L_x_36:
[----:B-----5:R-:W-:Y:S01]  /*3380*/  LOP3.LUT R5, R5, 0xff, RZ, 0xc0, !PT ;  /* 0x000000ff05057812 */ /* 0x020fe200078ec0ff */
[----:B------:R-:W-:Y:S01]  /*3390*/  BSSY B1, `(.L_x_38) ;  /* 0x0000013000017945 */ /* 0x000fe20003800000 */
[----:B-1----:R-:W-:Y:S02]  /*33a0*/  IADD3 R33, P1, R35, 0x8, RZ ;  /* 0x0000000823217810 */ /* 0x002fe40007f3e0ff */
[----:B------:R-:W-:-:S03]  /*33b0*/  F2FP.F16.E5M2.UNPACK_B R5, R5 ;  /* 0x00000005ff05723e */ /* 0x000fc600020004ff */
[----:B------:R-:W-:Y:S01]  /*33c0*/  IMAD.X R27, RZ, RZ, R27, P1 ;  /* 0x000000ffff1b7224 */ /* 0x000fe200008e061b */
[----:B------:R-:W-:Y:S01]  /*33d0*/  ISETP.GE.AND P1, PT, R36, 0x9, PT ;  /* 0x000000092400780c */ /* 0x000fe20003f26270 */
[----:B------:R-:W-:Y:S02]  /*33e0*/  HADD2.F32 R26, -RZ, R5.H0_H0 ;  /* 0x20000005ff1a7230 */ /* 0x000fe40000004100 */
[----:B------:R-:W-:Y:S01]  /*33f0*/  IMAD.WIDE.U32 R30, R33, UR6, R30 ;  /* 0x00000006211e7c25 */ /* 0x000fe2000f8e001e */
[----:B------:R-:W-:-:S03]  /*3400*/  ISETP.LT.OR P5, PT, R29, 0x1, !P1 ;  /* 0x000000011d00780c */ /* 0x000fc60004fa1670 */
[----:B------:R-:W-:Y:S01]  /*3410*/  FMUL R5, R26, R9 ;  /* 0x000000091a057220 */ /* 0x000fe20000400000 */
[----:B------:R-:W-:-:S03]  /*3420*/  IMAD R26, R27, UR6, RZ ;  /* 0x000000061b1a7c24 */ /* 0x000fc6000f8e02ff */
[----:B------:R-:W-:Y:S01]  /*3430*/  FFMA R5, R136, R8, R5 ;  /* 0x0000000888057223 */ /* 0x000fe20000000005 */
[----:B------:R-:W-:Y:S01]  /*3440*/  IMAD R33, R33, UR7, R26 ;  /* 0x0000000721217c24 */ /* 0x000fe2000f8e021a */
[----:B------:R-:W-:-:S03]  /*3450*/  IADD3 R26, P4, R30, UR10, RZ ;  /* 0x0000000a1e1a7c10 */ /* 0x000fc6000ff9e0ff */
[----:B------:R-:W-:Y:S02]  /*3460*/  F2FP.SATFINITE.E5M2.F32.PACK_AB_MERGE_C R35, RZ, R5, RZ ;  /* 0x00000005ff23723e */ /* 0x000fe400048060ff */
[----:B------:R-:W-:Y:S02]  /*3470*/  IADD3.X R27, R31, UR11, R33, P4, !PT ;  /* 0x0000000b1f1b7c10 */ /* 0x000fe4000a7fe421 */
[----:B------:R-:W-:Y:S01]  /*3480*/  PRMT R5, RZ, 0x7610, R5 ;  /* 0x00007610ff057816 */ /* 0x000fe20000000005 */
[----:B------:R1:W-:Y:S01]  /*3490*/  @!P3 STG.E.U8 desc[UR18][R10.64+0x1], R35 ;  /* 0x000001230a00b986 */ /* 0x0003e2000c101112 */
[----:B------:R-:W-:Y:S05]  /*34a0*/  @P5 BRA `(.L_x_39) ;  /* 0x0000000000045947 */ /* 0x000fea0003800000 */
[----:B------:R3:W5:Y:S02]  /*34b0*/  LDG.E.U8 R5, desc[UR18][R26.64] ;  /* 0x000000121a057981 */ /* 0x000764000c1e1100 */
.L_x_39:
[----:B------:R-:W-:Y:S05]  /*34c0*/  BSYNC B1 ;  /* 0x0000000000017941 */ /* 0x000fea0003800000 */
.L_x_38:
[----:B-----5:R-:W-:Y:S01]  /*34d0*/  LOP3.LUT R5, R5, 0xff, RZ, 0xc0, !PT ;  /* 0x000000ff05057812 */ /* 0x020fe200078ec0ff */
[----:B------:R-:W-:Y:S01]  /*34e0*/  BSSY B1, `(.L_x_40) ;  /* 0x000000b000017945 */ /* 0x000fe20003800000 */
[----:B------:R-:W-:Y:S02]  /*34f0*/  ISETP.LT.OR P3, PT, R29, 0x2, !P1 ;  /* 0x000000021d00780c */ /* 0x000fe40004f61670 */
[----:B------:R-:W-:-:S05]  /*3500*/  F2FP.F16.E5M2.UNPACK_B R5, R5 ;  /* 0x00000005ff05723e */ /* 0x000fca00020004ff */
[----:B------:R-:W-:Y:S01]  /*3510*/  HADD2.F32 R30, -RZ, R5.H0_H0 ;  /* 0x20000005ff1e7230 */ /* 0x000fe20000004100 */
[----:B------:R-:W-:-:S04]  /*3520*/  PRMT R5, RZ, 0x7610, R5 ;  /* 0x00007610ff057816 */ /* 0x000fc80000000005 */
[----:B------:R-:W-:-:S04]  /*3530*/  FMUL R30, R30, R9 ;  /* 0x000000091e1e7220 */ /* 0x000fc80000400000 */
[----:B------:R-:W-:-:S05]  /*3540*/  FFMA R30, R139, R8, R30 ;  /* 0x000000088b1e7223 */ /* 0x000fca000000001e */
[----:B------:R-:W-:-:S05]  /*3550*/  F2FP.SATFINITE.E5M2.F32.PACK_AB_MERGE_C R31, RZ, R30, RZ ;  /* 0x0000001eff1f723e */ /* 0x000fca00048060ff */
[----:B------:R4:W-:Y:S01]  /*3560*/  @!P5 STG.E.U8 desc[UR18][R6.64], R31 ;  /* 0x0000001f0600d986 */ /* 0x0009e2000c101112 */
[----:B------:R-:W-:Y:S05]  /*3570*/  @P3 BRA `(.L_x_41) ;  /* 0x0000000000043947 */ /* 0x000fea0003800000 */
[----:B------:R0:W5:Y:S02]  /*3580*/  LDG.E.U8 R5, desc[UR18][R26.64+0x1] ;  /* 0x000001121a057981 */ /* 0x000164000c1e1100 */
.L_x_41:
[----:B------:R-:W-:Y:S05]  /*3590*/  BSYNC B1 ;  /* 0x0000000000017941 */ /* 0x000fea0003800000 */
.L_x_40:
[----:B-----5:R-:W-:Y:S01]  /*35a0*/  LOP3.LUT R5, R5, 0xff, RZ, 0xc0, !PT ;  /* 0x000000ff05057812 */ /* 0x020fe200078ec0ff */
[----:B------:R-:W-:Y:S01]  /*35b0*/  BSSY B1, `(.L_x_42) ;  /* 0x000000b000017945 */ /* 0x000fe20003800000 */
[----:B------:R-:W-:Y:S02]  /*35c0*/  ISETP.LT.OR P4, PT, R29, 0x9, !P0 ;  /* 0x000000091d00780c */ /* 0x000fe40004781670 */
[----:B------:R-:W-:-:S05]  /*35d0*/  F2FP.F16.E5M2.UNPACK_B R5, R5 ;  /* 0x00000005ff05723e */ /* 0x000fca00020004ff */
[----:B------:R-:W-:-:S05]  /*35e0*/  HADD2.F32 R30, -RZ, R5.H0_H0 ;  /* 0x20000005ff1e7230 */ /* 0x000fca0000004100 */
[----:B------:R-:W-:-:S04]  /*35f0*/  FMUL R5, R30, R9 ;  /* 0x000000091e057220 */ /* 0x000fc80000400000 */
[----:B------:R-:W-:-:S05]  /*3600*/  FFMA R5, R134, R8, R5 ;  /* 0x0000000886057223 */ /* 0x000fca0000000005 */
[----:B----4-:R-:W-:Y:S02]  /*3610*/  F2FP.SATFINITE.E5M2.F32.PACK_AB_MERGE_C R31, RZ, R5, RZ ;  /* 0x00000005ff1f723e */ /* 0x010fe400048060ff */
[----:B------:R-:W-:-:S03]  /*3620*/  PRMT R5, RZ, 0x7610, R5 ;  /* 0x00007610ff057816 */ /* 0x000fc60000000005 */
[----:B------:R4:W-:Y:S01]  /*3630*/  @!P3 STG.E.U8 desc[UR18][R6.64+0x1], R31 ;  /* 0x0000011f0600b986 */ /* 0x0009e2000c101112 */
[----:B------:R-:W-:Y:S05]  /*3640*/  @P4 BRA `(.L_x_43) ;  /* 0x0000000000044947 */ /* 0x000fea0003800000 */
[----:B------:R0:W5:Y:S02]  /*3650*/  LDG.E.U8 R5, desc[UR18][R24.64+0x8] ;  /* 0x0000081218057981 */ /* 0x000164000c1e1100 */
.L_x_43:
[----:B------:R-:W-:Y:S05]  /*3660*/  BSYNC B1 ;  /* 0x0000000000017941 */ /* 0x000fea0003800000 */
.L_x_42:
        /* <DEDUP_REMOVED lines=8> */
[----:B----4-:R-:W-:-:S05]  /*36f0*/  F2FP.SATFINITE.E5M2.F32.PACK_AB_MERGE_C R31, RZ, R30, RZ ;  /* 0x0000001eff1f723e */ /* 0x010fca00048060ff */
[----:B------:R4:W-:Y:S01]  /*3700*/  @!P4 STG.E.U8 desc[UR18][R10.64+0x8], R31 ;  /* 0x0000081f0a00c986 */ /* 0x0009e2000c101112 */
[----:B------:R-:W-:Y:S05]  /*3710*/  @P3 BRA `(.L_x_45) ;  /* 0x0000000000043947 */ /* 0x000fea0003800000 */
[----:B------:R0:W5:Y:S02]  /*3720*/  LDG.E.U8 R5, desc[UR18][R24.64+0x9] ;  /* 0x0000091218057981 */ /* 0x000164000c1e1100 */
.L_x_45:
[----:B------:R-:W-:Y:S05]  /*3730*/  BSYNC B1 ;  /* 0x0000000000017941 */ /* 0x000fea0003800000 */
.L_x_44:
        /* <DEDUP_REMOVED lines=12> */
.L_x_47:
[----:B------:R-:W-:Y:S05]  /*3800*/  BSYNC B1 ;  /* 0x0000000000017941 */ /* 0x000fea0003800000 */
.L_x_46:
        /* <DEDUP_REMOVED lines=12> */
.L_x_49:
[----:B------:R-:W-:Y:S05]  /*38d0*/  BSYNC B1 ;  /* 0x0000000000017941 */ /* 0x000fea0003800000 */
.L_x_48:
        /* <DEDUP_REMOVED lines=12> */
.L_x_51:
[----:B------:R-:W-:Y:S05]  /*39a0*/  BSYNC B1 ;  /* 0x0000000000017941 */ /* 0x000fea0003800000 */
.L_x_50:
        /* <DEDUP_REMOVED lines=12> */
.L_x_53:
[----:B------:R-:W-:Y:S05]  /*3a70*/  BSYNC B1 ;  /* 0x0000000000017941 */ /* 0x000fea0003800000 */
.L_x_52:
        /* <DEDUP_REMOVED lines=12> */
.L_x_55:
[----:B------:R-:W-:Y:S05]  /*3b40*/  BSYNC B1 ;  /* 0x0000000000017941 */ /* 0x000fea0003800000 */
.L_x_54:
        /* <DEDUP_REMOVED lines=12> */
.L_x_57:
[----:B------:R-:W-:Y:S05]  /*3c10*/  BSYNC B1 ;  /* 0x0000000000017941 */ /* 0x000fea0003800000 */
.L_x_56:
        /* <DEDUP_REMOVED lines=12> */
.L_x_59:
[----:B------:R-:W-:Y:S05]  /*3ce0*/  BSYNC B1 ;  /* 0x0000000000017941 */ /* 0x000fea0003800000 */
.L_x_58:
        /* <DEDUP_REMOVED lines=12> */
.L_x_61:
[----:B------:R-:W-:Y:S05]  /*3db0*/  BSYNC B1 ;  /* 0x0000000000017941 */ /* 0x000fea0003800000 */
.L_x_60:
        /* <DEDUP_REMOVED lines=12> */
.L_x_63:
[----:B------:R-:W-:Y:S05]  /*3e80*/  BSYNC B1 ;  /* 0x0000000000017941 */ /* 0x000fea0003800000 */
.L_x_62:
        /* <DEDUP_REMOVED lines=12> */
.L_x_65:
[----:B------:R-:W-:Y:S05]  /*3f50*/  BSYNC B1 ;  /* 0x0000000000017941 */ /* 0x000fea0003800000 */
.L_x_64:
        /* <DEDUP_REMOVED lines=12> */
.L_x_67:
[----:B------:R-:W-:Y:S05]  /*4020*/  BSYNC B1 ;  /* 0x0000000000017941 */ /* 0x000fea0003800000 */
.L_x_66:
        /* <DEDUP_REMOVED lines=12> */
.L_x_69:
[----:B------:R-:W-:Y:S05]  /*40f0*/  BSYNC B1 ;  /* 0x0000000000017941 */ /* 0x000fea0003800000 */
.L_x_68:
        /* <DEDUP_REMOVED lines=12> */
.L_x_71:
[----:B------:R-:W-:Y:S05]  /*41c0*/  BSYNC B1 ;  /* 0x0000000000017941 */ /* 0x000fea0003800000 */
.L_x_70:
        /* <DEDUP_REMOVED lines=12> */
.L_x_73:
[----:B------:R-:W-:Y:S05]  /*4290*/  BSYNC B1 ;  /* 0x0000000000017941 */ /* 0x000fea0003800000 */
.L_x_72:
        /* <DEDUP_REMOVED lines=12> */
.L_x_75:
[----:B------:R-:W-:Y:S05]  /*4360*/  BSYNC B1 ;  /* 0x0000000000017941 */ /* 0x000fea0003800000 */
.L_x_74:
        /* <DEDUP_REMOVED lines=12> */
.L_x_77:
[----:B------:R-:W-:Y:S05]  /*4430*/  BSYNC B1 ;  /* 0x0000000000017941 */ /* 0x000fea0003800000 */
.L_x_76:
        /* <DEDUP_REMOVED lines=12> */
.L_x_79:
[----:B------:R-:W-:Y:S05]  /*4500*/  BSYNC B1 ;  /* 0x0000000000017941 */ /* 0x000fea0003800000 */
.L_x_78:
        /* <DEDUP_REMOVED lines=12> */
.L_x_81:
[----:B------:R-:W-:Y:S05]  /*45d0*/  BSYNC B1 ;  /* 0x0000000000017941 */ /* 0x000fea0003800000 */
.L_x_80:
        /* <DEDUP_REMOVED lines=12> */
.L_x_83:
[----:B------:R-:W-:Y:S05]  /*46a0*/  BSYNC B1 ;  /* 0x0000000000017941 */ /* 0x000fea0003800000 */
.L_x_82:
        /* <DEDUP_REMOVED lines=12> */
.L_x_85:
[----:B------:R-:W-:Y:S05]  /*4770*/  BSYNC B1 ;  /* 0x0000000000017941 */ /* 0x000fea0003800000 */
.L_x_84:
        /* <DEDUP_REMOVED lines=12> */
.L_x_87:
[----:B------:R-:W-:Y:S05]  /*4840*/  BSYNC B1 ;  /* 0x0000000000017941 */ /* 0x000fea0003800000 */
.L_x_86:
        /* <DEDUP_REMOVED lines=12> */
.L_x_89:
[----:B------:R-:W-:Y:S05]  /*4910*/  BSYNC B1 ;  /* 0x0000000000017941 */ /* 0x000fea0003800000 */
.L_x_88:
        /* <DEDUP_REMOVED lines=12> */
.L_x_91:
[----:B------:R-:W-:Y:S05]  /*49e0*/  BSYNC B1 ;  /* 0x0000000000017941 */ /* 0x000fea0003800000 */
.L_x_90:
        /* <DEDUP_REMOVED lines=12> */
.L_x_93:
[----:B------:R-:W-:Y:S05]  /*4ab0*/  BSYNC B1 ;  /* 0x0000000000017941 */ /* 0x000fea0003800000 */
.L_x_92:
        /* <DEDUP_REMOVED lines=12> */
.L_x_95:
[----:B------:R-:W-:Y:S05]  /*4b80*/  BSYNC B1 ;  /* 0x0000000000017941 */ /* 0x000fea0003800000 */
.L_x_94:
        /* <DEDUP_REMOVED lines=12> */
.L_x_97:
[----:B------:R-:W-:Y:S05]  /*4c50*/  BSYNC B1 ;  /* 0x0000000000017941 */ /* 0x000fea0003800000 */
.L_x_96:
        /* <DEDUP_REMOVED lines=12> */
.L_x_99:
[----:B------:R-:W-:Y:S05]  /*4d20*/  BSYNC B1 ;  /* 0x0000000000017941 */ /* 0x000fea0003800000 */
.L_x_98:
        /* <DEDUP_REMOVED lines=12> */
.L_x_101:
[----:B------:R-:W-:Y:S05]  /*4df0*/  BSYNC B1 ;  /* 0x0000000000017941 */ /* 0x000fea0003800000 */
.L_x_100:
        /* <DEDUP_REMOVED lines=12> */
.L_x_103:
[----:B------:R-:W-:Y:S05]  /*4ec0*/  BSYNC B1 ;  /* 0x0000000000017941 */ /* 0x000fea0003800000 */
.L_x_102:
        /* <DEDUP_REMOVED lines=12> */
.L_x_105:
[----:B------:R-:W-:Y:S05]  /*4f90*/  BSYNC B1 ;  /* 0x0000000000017941 */ /* 0x000fea0003800000 */
.L_x_104:
        /* <DEDUP_REMOVED lines=12> */
.L_x_107:
[----:B------:R-:W-:Y:S05]  /*5060*/  BSYNC B1 ;  /* 0x0000000000017941 */ /* 0x000fea0003800000 */
.L_x_106:
        /* <DEDUP_REMOVED lines=12> */
.L_x_109:
[----:B------:R-:W-:Y:S05]  /*5130*/  BSYNC B1 ;  /* 0x0000000000017941 */ /* 0x000fea0003800000 */
.L_x_108:
        /* <DEDUP_REMOVED lines=12> */
.L_x_111:
[----:B------:R-:W-:Y:S05]  /*5200*/  BSYNC B1 ;  /* 0x0000000000017941 */ /* 0x000fea0003800000 */
.L_x_110:
        /* <DEDUP_REMOVED lines=12> */
.L_x_113:
[----:B------:R-:W-:Y:S05]  /*52d0*/  BSYNC B1 ;  /* 0x0000000000017941 */ /* 0x000fea0003800000 */
.L_x_112:
        /* <DEDUP_REMOVED lines=12> */
.L_x_115:
[----:B------:R-:W-:Y:S05]  /*53a0*/  BSYNC B1 ;  /* 0x0000000000017941 */ /* 0x000fea0003800000 */
.L_x_114:
        /* <DEDUP_REMOVED lines=12> */
.L_x_117:
[----:B------:R-:W-:Y:S05]  /*5470*/  BSYNC B1 ;  /* 0x0000000000017941 */ /* 0x000fea0003800000 */
.L_x_116:
        /* <DEDUP_REMOVED lines=12> */
.L_x_119:
[----:B------:R-:W-:Y:S05]  /*5540*/  BSYNC B1 ;  /* 0x0000000000017941 */ /* 0x000fea0003800000 */
.L_x_118:
        /* <DEDUP_REMOVED lines=12> */
.L_x_121:
[----:B------:R-:W-:Y:S05]  /*5610*/  BSYNC B1 ;  /* 0x0000000000017941 */ /* 0x000fea0003800000 */
.L_x_120:
        /* <DEDUP_REMOVED lines=12> */
.L_x_123:
[----:B------:R-:W-:Y:S05]  /*56e0*/  BSYNC B1 ;  /* 0x0000000000017941 */ /* 0x000fea0003800000 */
.L_x_122:
        /* <DEDUP_REMOVED lines=12> */
.L_x_125:
[----:B------:R-:W-:Y:S05]  /*57b0*/  BSYNC B1 ;  /* 0x0000000000017941 */ /* 0x000fea0003800000 */
.L_x_124:
        /* <DEDUP_REMOVED lines=12> */
.L_x_127:
[----:B------:R-:W-:Y:S05]  /*5880*/  BSYNC B1 ;  /* 0x0000000000017941 */ /* 0x000fea0003800000 */
.L_x_126:
        /* <DEDUP_REMOVED lines=12> */
.L_x_129:
[----:B------:R-:W-:Y:S05]  /*5950*/  BSYNC B1 ;  /* 0x0000000000017941 */ /* 0x000fea0003800000 */
.L_x_128:
        /* <DEDUP_REMOVED lines=12> */
.L_x_131:
[----:B------:R-:W-:Y:S05]  /*5a20*/  BSYNC B1 ;  /* 0x0000000000017941 */ /* 0x000fea0003800000 */
.L_x_130:
        /* <DEDUP_REMOVED lines=12> */
.L_x_133:
[----:B------:R-:W-:Y:S05]  /*5af0*/  BSYNC B1 ;  /* 0x0000000000017941 */ /* 0x000fea0003800000 */
.L_x_132:
        /* <DEDUP_REMOVED lines=12> */
.L_x_135:
[----:B------:R-:W-:Y:S05]  /*5bc0*/  BSYNC B1 ;  /* 0x0000000000017941 */ /* 0x000fea0003800000 */
.L_x_134:
        /* <DEDUP_REMOVED lines=12> */
.L_x_137:
[----:B------:R-:W-:Y:S05]  /*5c90*/  BSYNC B1 ;  /* 0x0000000000017941 */ /* 0x000fea0003800000 */
.L_x_136:
        /* <DEDUP_REMOVED lines=12> */
.L_x_139:
[----:B------:R-:W-:Y:S05]  /*5d60*/  BSYNC B1 ;  /* 0x0000000000017941 */ /* 0x000fea0003800000 */
.L_x_138:
        /* <DEDUP_REMOVED lines=12> */
.L_x_141:
[----:B------:R-:W-:Y:S05]  /*5e30*/  BSYNC B1 ;  /* 0x0000000000017941 */ /* 0x000fea0003800000 */
.L_x_140:
        /* <DEDUP_REMOVED lines=12> */
.L_x_143:
[----:B------:R-:W-:Y:S05]  /*5f00*/  BSYNC B1 ;  /* 0x0000000000017941 */ /* 0x000fea0003800000 */
.L_x_142:
        /* <DEDUP_REMOVED lines=12> */
.L_x_145:
[----:B------:R-:W-:Y:S05]  /*5fd0*/  BSYNC B1 ;  /* 0x0000000000017941 */ /* 0x000fea0003800000 */
.L_x_144:
[----:B-----5:R-:W-:Y:S01]  /*5fe0*/  LOP3.LUT R5, R5, 0xff, RZ, 0xc0, !PT ;  /* 0x000000ff05057812 */ /* 0x020fe200078ec0ff */
[----:B------:R-:W-:Y:S01]  /*5ff0*/  BSSY B1, `(.L_x_146) ;  /* 0x000000b000017945 */ /* 0x000fe20003800000 */
[----:B------:R-:W-:Y:S02]  /*6000*/  ISETP.LT.OR P4, PT, R29, 0x71, !P0 ;  /* 0x000000711d00780c */ /* 0x000fe40004781670 */
[----:B------:R-:W-:-:S05]  /*6010*/  F2FP.F16.E5M2.UNPACK_B R5, R5 ;  /* 0x00000005ff05723e */ /* 0x000fca00020004ff */
[----:B------:R-:W-:-:S05]  /*6020*/  HADD2.F32 R18, -RZ, R5.H0_H0 ;  /* 0x20000005ff127230 */ /* 0x000fca0000004100 */
[----:B------:R-:W-:-:S04]  /*6030*/  FMUL R5, R18, R9 ;  /* 0x0000000912057220 */ /* 0x000fc80000400000 */
[----:B------:R-:W-:-:S05]  /*6040*/  FFMA R5, R20, R8, R5 ;  /* 0x0000000814057223 */ /* 0x000fca0000000005 */
[----:B0-----:R-:W-:Y:S02]  /*6050*/  F2FP.SATFINITE.E5M2.F32.PACK_AB_MERGE_C R23, RZ, R5, RZ ;  /* 0x00000005ff17723e */ /* 0x001fe400048060ff */
[----:B------:R-:W-:-:S03]  /*6060*/  PRMT R5, RZ, 0x7610, R5 ;  /* 0x00007610ff057816 */ /* 0x000fc60000000005 */
[----:B------:R0:W-:Y:S01]  /*6070*/  @!P3 STG.E.U8 desc[UR18][R6.64+0x69], R23 ;  /* 0x000069170600b986 */ /* 0x0001e2000c101112 */
[----:B------:R-:W-:Y:S05]  /*6080*/  @P4 BRA `(.L_x_147) ;  /* 0x0000000000044947 */ /* 0x000fea0003800000 */
[----:B------:R0:W5:Y:S02]  /*6090*/  LDG.E.U8 R5, desc[UR18][R24.64+0x70] ;  /* 0x0000701218057981 */ /* 0x000164000c1e1100 */
.L_x_147:
[----:B------:R-:W-:Y:S05]  /*60a0*/  BSYNC B1 ;  /* 0x0000000000017941 */ /* 0x000fea0003800000 */
.L_x_146:
        /* <DEDUP_REMOVED lines=12> */
.L_x_149:
[----:B------:R-:W-:Y:S05]  /*6170*/  BSYNC B1 ;  /* 0x0000000000017941 */ /* 0x000fea0003800000 */
.L_x_148:
        /* <DEDUP_REMOVED lines=12> */
.L_x_151:
[----:B------:R-:W-:Y:S05]  /*6240*/  BSYNC B1 ;  /* 0x0000000000017941 */ /* 0x000fea0003800000 */
.L_x_150:
        /* <DEDUP_REMOVED lines=8> */
[----:B0-----:R-:W-:-:S05]  /*62d0*/  F2FP.SATFINITE.E5M2.F32.PACK_AB_MERGE_C R17, RZ, R18, RZ ;  /* 0x00000012ff11723e */ /* 0x001fca00048060ff */
[----:B------:R0:W-:Y:S01]  /*62e0*/  @!P4 STG.E.U8 desc[UR18][R6.64+0x70], R17 ;  /* 0x000070110600c986 */ /* 0x0001e2000c101112 */
[----:B------:R-:W-:Y:S05]  /*62f0*/  @P3 BRA `(.L_x_153) ;  /* 0x0000000000043947 */ /* 0x000fea0003800000 */
[----:B------:R0:W5:Y:S02]  /*6300*/  LDG.E.U8 R5, desc[UR18][R26.64+0x71] ;  /* 0x000071121a057981 */ /* 0x000164000c1e1100 */
.L_x_153:
[----:B------:R-:W-:Y:S05]  /*6310*/  BSYNC B1 ;  /* 0x0000000000017941 */ /* 0x000fea0003800000 */
.L_x_152:
        /* <DEDUP_REMOVED lines=12> */
.L_x_155:
[----:B------:R-:W-:Y:S05]  /*63e0*/  BSYNC B1 ;  /* 0x0000000000017941 */ /* 0x000fea0003800000 */
.L_x_154:
        /* <DEDUP_REMOVED lines=12> */
.L_x_157:
[----:B------:R-:W-:Y:S05]  /*64b0*/  BSYNC B1 ;  /* 0x0000000000017941 */ /* 0x000fea0003800000 */
.L_x_156:
        /* <DEDUP_REMOVED lines=12> */
.L_x_159:
[----:B------:R-:W-:Y:S05]  /*6580*/  BSYNC B1 ;  /* 0x0000000000017941 */ /* 0x000fea0003800000 */
.L_x_158:
[----:B-----5:R-:W-:Y:S01]  /*6590*/  LOP3.LUT R5, R5, 0xff, RZ, 0xc0, !PT ;  /* 0x000000ff05057812 */ /* 0x020fe200078ec0ff */
[----:B------:R-:W-:Y:S01]  /*65a0*/  BSSY B1, `(.L_x_160) ;  /* 0x000000b000017945 */ /* 0x000fe20003800000 */
[----:B------:R-:W-:Y:S02]  /*65b0*/  ISETP.LT.OR P1, PT, R29, 0x7a, !P1 ;  /* 0x0000007a1d00780c */ /* 0x000fe40004f21670 */
[----:B------:R-:W-:-:S05]  /*65c0*/  F2FP.F16.E5M2.UNPACK_B R5, R5 ;  /* 0x00000005ff05723e */ /* 0x000fca00020004ff */
[----:B01--4-:R-:W-:Y:S01]  /*65d0*/  HADD2.F32 R10, -RZ, R5.H0_H0 ;  /* 0x20000005ff0a7230 */ /* 0x013fe20000004100 */
[----:B------:R-:W-:-:S04]  /*65e0*/  PRMT R5, RZ, 0x7610, R5 ;  /* 0x00007610ff057816 */ /* 0x000fc80000000005 */
[----:B------:R-:W-:-:S04]  /*65f0*/  FMUL R10, R10, R9 ;  /* 0x000000090a0a7220 */ /* 0x000fc80000400000 */
[----:B------:R-:W-:-:S05]  /*6600*/  FFMA R10, R15, R8, R10 ;  /* 0x000000080f0a7223 */ /* 0x000fca000000000a */
[----:B------:R-:W-:-:S05]  /*6610*/  F2FP.SATFINITE.E5M2.F32.PACK_AB_MERGE_C R11, RZ, R10, RZ ;  /* 0x0000000aff0b723e */ /* 0x000fca00048060ff */
[----:B------:R0:W-:Y:S01]  /*6620*/  @!P3 STG.E.U8 desc[UR18][R6.64+0x78], R11 ;  /* 0x0000780b0600b986 */ /* 0x0001e2000c101112 */
[----:B------:R-:W-:Y:S05]  /*6630*/  @P1 BRA `(.L_x_161) ;  /* 0x0000000000041947 */ /* 0x000fea0003800000 */
[----:B------:R1:W5:Y:S02]  /*6640*/  LDG.E.U8 R5, desc[UR18][R26.64+0x79] ;  /* 0x000079121a057981 */ /* 0x000364000c1e1100 */
.L_x_161:
[----:B------:R-:W-:Y:S05]  /*6650*/  BSYNC B1 ;  /* 0x0000000000017941 */ /* 0x000fea0003800000 */
.L_x_160:
[----:B------:R-:W-:Y:S05]  /*6660*/  @P1 BRA `(.L_x_162) ;  /* 0x0000001000281947 */ /* 0x000fea0003800000 */
[----:B-----5:R-:W-:-:S04]  /*6670*/  LOP3.LUT R5, R5, 0xff, RZ, 0xc0, !PT ;  /* 0x000000ff05057812 */ /* 0x020fc800078ec0ff */
[----:B------:R-:W-:-:S05]  /*6680*/  F2FP.F16.E5M2.UNPACK_B R5, R5 ;  /* 0x00000005ff05723e */ /* 0x000fca00020004ff */
[----:B------:R-:W-:-:S05]  /*6690*/  HADD2.F32 R10, -RZ, R5.H0_H0 ;  /* 0x20000005ff0a7230 */ /* 0x000fca0000004100 */
[----:B------:R-:W-:-:S04]  /*66a0*/  FMUL R5, R10, R9 ;  /* 0x000000090a057220 */ /* 0x000fc80000400000 */
[----:B------:R-:W-:-:S05]  /*66b0*/  FFMA R5, R14, R8, R5 ;  /* 0x000000080e057223 */ /* 0x000fca0000000005 */
[----:B------:R-:W-:-:S05]  /*66c0*/  F2FP.SATFINITE.E5M2.F32.PACK_AB_MERGE_C R5, RZ, R5, RZ ;  /* 0x00000005ff05723e */ /* 0x000fca00048060ff */
[----:B------:R4:W-:Y:S01]  /*66d0*/  STG.E.U8 desc[UR18][R6.64+0x79], R5 ;  /* 0x0000790506007986 */ /* 0x0009e2000c101112 */
[----:B------:R-:W-:Y:S05]  /*66e0*/  BRA `(.L_x_162) ;  /* 0x0000001000087947 */ /* 0x000fea0003800000 */
.L_x_33:
[----:B------:R-:W-:Y:S01]  /*66f0*/  ISETP.GE.AND P1, PT, R36, 0x1, PT ;  /* 0x000000012400780c */ /* 0x000fe20003f26270 */
[-C--:B--2---:R-:W-:Y:S01]  /*6700*/  FMUL R141, R141, R8.reuse ;  /* 0x000000088d8d7220 */ /* 0x084fe20000400000 */
[-C--:B------:R-:W-:Y:S01]  /*6710*/  FMUL R136, R136, R8.reuse ;  /* 0x0000000888887220 */ /* 0x080fe20000400000 */
[----:B------:R-:W-:Y:S01]  /*6720*/  ISETP.GE.AND P0, PT, R36, 0x9, PT ;  /* 0x000000092400780c */ /* 0x000fe20003f06270 */
[-C--:B------:R-:W-:Y:S01]  /*6730*/  FMUL R139, R139, R8.reuse ;  /* 0x000000088b8b7220 */ /* 0x080fe20000400000 */
[C---:B------:R-:W-:Y:S01]  /*6740*/  ISETP.LT.OR P4, PT, R29.reuse, 0x1, !P1 ;  /* 0x000000011d00780c */ /* 0x040fe20004f81670 */
[-C--:B------:R-:W-:Y:S01]  /*6750*/  FMUL R134, R134, R8.reuse ;  /* 0x0000000886867220 */ /* 0x080fe20000400000 */
[----:B------:R-:W-:Y:S01]  /*6760*/  ISETP.LT.OR P5, PT, R29, 0x2, !P1 ;  /* 0x000000021d00780c */ /* 0x000fe20004fa1670 */
[-C--:B------:R-:W-:Y:S01]  /*6770*/  FMUL R137, R137, R8.reuse ;  /* 0x0000000889897220 */ /* 0x080fe20000400000 */
[----:B------:R-:W-:Y:S01]  /*6780*/  F2FP.SATFINITE.E5M2.F32.PACK_AB_MERGE_C R141, RZ, R141, RZ ;  /* 0x0000008dff8d723e */ /* 0x000fe200048060ff */
[----:B------:R-:W-:Y:S01]  /*6790*/  FMUL R132, R132, R8 ;  /* 0x0000000884847220 */ /* 0x000fe20000400000 */
[----:B------:R-:W-:Y:S01]  /*67a0*/  F2FP.SATFINITE.E5M2.F32.PACK_AB_MERGE_C R5, RZ, R136, RZ ;  /* 0x00000088ff05723e */ /* 0x000fe200048060ff */
[-C--:B------:R-:W-:Y:S01]  /*67b0*/  FMUL R135, R135, R8.reuse ;  /* 0x0000000887877220 */ /* 0x080fe20000400000 */
[C---:B------:R-:W-:Y:S01]  /*67c0*/  ISETP.LT.OR P3, PT, R29.reuse, 0x1, !P0 ;  /* 0x000000011d00780c */ /* 0x040fe20004761670 */
[-C--:B------:R-:W-:Y:S01]  /*67d0*/  FMUL R130, R130, R8.reuse ;  /* 0x0000000882827220 */ /* 0x080fe20000400000 */
[----:B------:R-:W-:Y:S01]  /*67e0*/  ISETP.LT.OR P6, PT, R29, 0xa, !P1 ;  /* 0x0000000a1d00780c */ /* 0x000fe20004fc1670 */
[-C--:B------:R-:W-:Y:S01]  /*67f0*/  FMUL R133, R133, R8.reuse ;  /* 0x0000000885857220 */ /* 0x080fe20000400000 */
[----:B------:R-:W-:Y:S01]  /*6800*/  F2FP.SATFINITE.E5M2.F32.PACK_AB_MERGE_C R139, RZ, R139, RZ ;  /* 0x0000008bff8b723e */ /* 0x000fe200048060ff */
[----:B------:R-:W-:Y:S01]  /*6810*/  @!P4 STG.E.U8 desc[UR18][R10.64], R141 ;  /* 0x0000008d0a00c986 */ /* 0x000fe2000c101112 */
[C---:B------:R-:W-:Y:S01]  /*6820*/  ISETP.LT.OR P4, PT, R29.reuse, 0x2, !P0 ;  /* 0x000000021d00780c */ /* 0x040fe20004781670 */
[----:B------:R-:W-:Y:S01]  /*6830*/  FMUL R128, R128, R8 ;  /* 0x0000000880807220 */ /* 0x000fe20000400000 */
[----:B------:R-:W-:Y:S01]  /*6840*/  F2FP.SATFINITE.E5M2.F32.PACK_AB_MERGE_C R25, RZ, R134, RZ ;  /* 0x00000086ff19723e */ /* 0x000fe200048060ff */
[----:B------:R0:W-:Y:S01]  /*6850*/  @!P5 STG.E.U8 desc[UR18][R10.64+0x1], R5 ;  /* 0x000001050a00d986 */ /* 0x0001e2000c101112 */
[----:B------:R-:W-:Y:S01]  /*6860*/  ISETP.LT.OR P5, PT, R29, 0x9, !P1 ;  /* 0x000000091d00780c */ /* 0x000fe20004fa1670 */
[-C--:B------:R-:W-:Y:S01]  /*6870*/  FMUL R131, R131, R8.reuse ;  /* 0x0000000883837220 */ /* 0x080fe20000400000 */
[----:B------:R-:W-:Y:S01]  /*6880*/  F2FP.SATFINITE.E5M2.F32.PACK_AB_MERGE_C R137, RZ, R137, RZ ;  /* 0x00000089ff89723e */ /* 0x000fe200048060ff */
[----:B------:R-:W-:Y:S01]  /*6890*/  @!P3 STG.E.U8 desc[UR18][R6.64], R139 ;  /* 0x0000008b0600b986 */ /* 0x000fe2000c101112 */
[----:B------:R-:W-:Y:S01]  /*68a0*/  ISETP.LT.OR P3, PT, R29, 0x9, !P0 ;  /* 0x000000091d00780c */ /* 0x000fe20004761670 */
[-C--:B------:R-:W-:Y:S01]  /*68b0*/  FMUL R126, R126, R8.reuse ;  /* 0x000000087e7e7220 */ /* 0x080fe20000400000 */
[----:B------:R-:W-:Y:S01]  /*68c0*/  F2FP.SATFINITE.E5M2.F32.PACK_AB_MERGE_C R135, RZ, R135, RZ ;  /* 0x00000087ff87723e */ /* 0x000fe200048060ff */
[-C--:B------:R-:W-:Y:S01]  /*68d0*/  FMUL R129, R129, R8.reuse ;  /* 0x0000000881817220 */ /* 0x080fe20000400000 */
[----:B------:R-:W-:Y:S01]  /*68e0*/  F2FP.SATFINITE.E5M2.F32.PACK_AB_MERGE_C R133, RZ, R133, RZ ;  /* 0x00000085ff85723e */ /* 0x000fe200048060ff */
[----:B------:R1:W-:Y:S01]  /*68f0*/  @!P4 STG.E.U8 desc[UR18][R6.64+0x1], R25 ;  /* 0x000001190600c986 */ /* 0x0003e2000c101112 */
[C---:B------:R-:W-:Y:S01]  /*6900*/  ISETP.LT.OR P4, PT, R29.reuse, 0xa, !P0 ;  /* 0x0000000a1d00780c */ /* 0x040fe20004781670 */
[----:B------:R-:W-:Y:S01]  /*6910*/  FMUL R124, R124, R8 ;  /* 0x000000087c7c7220 */ /* 0x000fe20000400000 */
[----:B0-----:R-:W-:Y:S01]  /*6920*/  F2FP.SATFINITE.E5M2.F32.PACK_AB_MERGE_C R5, RZ, R132, RZ ;  /* 0x00000084ff05723e */ /* 0x001fe200048060ff */
[----:B------:R-:W-:Y:S01]  /*6930*/  @!P5 STG.E.U8 desc[UR18][R10.64+0x8], R137 ;  /* 0x000008890a00d986 */ /* 0x000fe2000c101112 */
[----:B------:R-:W-:Y:S01]  /*6940*/  ISETP.LT.OR P5, PT, R29, 0x11, !P1 ;  /* 0x000000111d00780c */ /* 0x000fe20004fa1670 */
[-C--:B------:R-:W-:Y:S01]  /*6950*/  FMUL R127, R127, R8.reuse ;  /* 0x000000087f7f7220 */ /* 0x080fe20000400000 */
[----:B------:R-:W-:Y:S01]  /*6960*/  F2FP.SATFINITE.E5M2.F32.PACK_AB_MERGE_C R131, RZ, R131, RZ ;  /* 0x00000083ff83723e */ /* 0x000fe200048060ff */
[----:B------:R0:W-:Y:S01]  /*6970*/  @!P6 STG.E.U8 desc[UR18][R10.64+0x9], R5 ;  /* 0x000009050a00e986 */ /* 0x0001e2000c101112 */
[----:B------:R-:W-:Y:S01]  /*6980*/  ISETP.LT.OR P6, PT, R29, 0x12, !P1 ;  /* 0x000000121d00780c */ /* 0x000fe20004fc1670 */
[----:B------:R-:W-:Y:S01]  /*6990*/  FMUL R122, R122, R8 ;  /* 0x000000087a7a7220 */ /* 0x000fe20000400000 */
[----:B------:R-:W-:Y:S01]  /*69a0*/  F2FP.SATFINITE.E5M2.F32.PACK_AB_MERGE_C R129, RZ, R129, RZ ;  /* 0x00000081ff81723e */ /* 0x000fe200048060ff */
[----:B------:R-:W-:Y:S01]  /*69b0*/  @!P3 STG.E.U8 desc[UR18][R6.64+0x8], R135 ;  /* 0x000008870600b986 */ /* 0x000fe2000c101112 */
[----:B-1----:R-:W-:Y:S01]  /*69c0*/  F2FP.SATFINITE.E5M2.F32.PACK_AB_MERGE_C R25, RZ, R130, RZ ;  /* 0x00000082ff19723e */ /* 0x002fe200048060ff */
[-C--:B------:R-:W-:Y:S01]  /*69d0*/  FMUL R125, R125, R8.reuse ;  /* 0x000000087d7d7220 */ /* 0x080fe20000400000 */
[C---:B------:R-:W-:Y:S01]  /*69e0*/  ISETP.LT.OR P3, PT, R29.reuse, 0x11, !P0 ;  /* 0x000000111d00780c */ /* 0x040fe20004761670 */
[-C--:B------:R-:W-:Y:S01]  /*69f0*/  FMUL R120, R120, R8.reuse ;  /* 0x0000000878787220 */ /* 0x080fe20000400000 */
[----:B------:R-:W-:Y:S01]  /*6a00*/  F2FP.SATFINITE.E5M2.F32.PACK_AB_MERGE_C R127, RZ, R127, RZ ;  /* 0x0000007fff7f723e */ /* 0x000fe200048060ff */
[----:B------:R1:W-:Y:S01]  /*6a10*/  @!P4 STG.E.U8 desc[UR18][R6.64+0x9], R25 ;  /* 0x000009190600c986 */ /* 0x0003e2000c101112 */
[----:B------:R-:W-:Y:S01]  /*6a20*/  ISETP.LT.OR P4, PT, R29, 0x12, !P0 ;  /* 0x000000121d00780c */ /* 0x000fe20004781670 */
[----:B------:R-:W-:Y:S01]  /*6a30*/  FMUL R123, R123, R8 ;  /* 0x000000087b7b7220 */ /* 0x000fe20000400000 */
[----:B0-----:R-:W-:Y:S01]  /*6a40*/  F2FP.SATFINITE.E5M2.F32.PACK_AB_MERGE_C R5, RZ, R128, RZ ;  /* 0x00000080ff05723e */ /* 0x001fe200048060ff */
[----:B------:R-:W-:Y:S01]  /*6a50*/  @!P5 STG.E.U8 desc[UR18][R10.64+0x10], R133 ;  /* 0x000010850a00d986 */ /* 0x000fe2000c101112 */
[C---:B------:R-:W-:Y:S01]  /*6a60*/  ISETP.LT.OR P5, PT, R29.reuse, 0x19, !P1 ;  /* 0x000000191d00780c */ /* 0x040fe20004fa1670 */
[-C--:B------:R-:W-:Y:S01]  /*6a70*/  FMUL R118, R118, R8.reuse ;  /* 0x0000000876767220 */ /* 0x080fe20000400000 */
[----:B------:R-:W-:Y:S01]  /*6a80*/  F2FP.SATFINITE.E5M2.F32.PACK_AB_MERGE_C R125, RZ, R125, RZ ;  /* 0x0000007dff7d723e */ /* 0x000fe200048060ff */
[----:B------:R0:W-:Y:S01]  /*6a90*/  @!P6 STG.E.U8 desc[UR18][R10.64+0x11], R5 ;  /* 0x000011050a00e986 */ /* 0x0001e2000c101112 */
[----:B------:R-:W-:Y:S01]  /*6aa0*/  ISETP.LT.OR P6, PT, R29, 0x1a, !P1 ;  /* 0x0000001a1d00780c */ /* 0x000fe20004fc1670 */
[-C--:B------:R-:W-:Y:S01]  /*6ab0*/  FMUL R121, R121, R8.reuse ;  /* 0x0000000879797220 */ /* 0x080fe20000400000 */
[----:B------:R-:W-:Y:S01]  /*6ac0*/  FMUL R116, R116, R8 ;  /* 0x0000000874747220 */ /* 0x000fe20000400000 */
[----:B-1----:R-:W-:Y:S01]  /*6ad0*/  F2FP.SATFINITE.E5M2.F32.PACK_AB_MERGE_C R25, RZ, R126, RZ ;  /* 0x0000007eff19723e */ /* 0x002fe200048060ff */
[----:B------:R-:W-:Y:S01]  /*6ae0*/  @!P3 STG.E.U8 desc[UR18][R6.64+0x10], R131 ;  /* 0x000010830600b986 */ /* 0x000fe2000c101112 */
[----:B------:R-:W-:Y:S01]  /*6af0*/  ISETP.LT.OR P3, PT, R29, 0x19, !P0 ;  /* 0x000000191d00780c */ /* 0x000fe20004761670 */
        /* <DEDUP_REMOVED lines=35> */
[----:B------:R-:W-:Y:S01]  /*6d30*/  ISETP.LT.OR P3, PT, R29, 0x29, !P0 ;  /* 0x000000291d00780c */ /* 0x000fe20004761670 */
[-C--:B------:R-:W-:Y:S01]  /*6d40*/  FMUL R109, R109, R8.reuse ;  /* 0x000000086d6d7220 */ /* 0x080fe20000400000 */
[-C--:B------:R-:W-:Y:S01]  /*6d50*/  FMUL R104, R104, R8.reuse ;  /* 0x0000000868687220 */ /* 0x080fe20000400000 */
        /* <DEDUP_REMOVED lines=104> */
[----:B------:R-:W-:-:S02]  /*73e0*/  ISETP.LT.OR P3, PT, R29, 0x59, !P0 ;  /* 0x000000591d00780c */ /* 0x000fc40004761670 */
[----:B------:R-:W-:Y:S01]  /*73f0*/  F2FP.SATFINITE.E5M2.F32.PACK_AB_MERGE_C R19, RZ, R19, RZ ;  /* 0x00000013ff13723e */ /* 0x000fe200048060ff */
[----:B------:R1:W-:Y:S01]  /*7400*/  @!P4 STG.E.U8 desc[UR18][R6.64+0x51], R25 ;  /* 0x000051190600c986 */ /* 0x0003e2000c101112 */
[C---:B------:R-:W-:Y:S02]  /*7410*/  ISETP.LT.OR P4, PT, R29.reuse, 0x5a, !P0 ;  /* 0x0000005a1d00780c */ /* 0x040fe40004781670 */
[----:B0-----:R-:W-:Y:S01]  /*7420*/  F2FP.SATFINITE.E5M2.F32.PACK_AB_MERGE_C R5, RZ, R92, RZ ;  /* 0x0000005cff05723e */ /* 0x001fe200048060ff */
[----:B------:R-:W-:Y:S01]  /*7430*/  @!P5 STG.E.U8 desc[UR18][R10.64+0x58], R97 ;  /* 0x000058610a00d986 */ /* 0x000fe2000c101112 */
[C---:B------:R-:W-:Y:S02]  /*7440*/  ISETP.LT.OR P5, PT, R29.reuse, 0x61, !P1 ;  /* 0x000000611d00780c */ /* 0x040fe40004fa1670 */
[----:B------:R-:W-:Y:S01]  /*7450*/  F2FP.SATFINITE.E5M2.F32.PACK_AB_MERGE_C R13, RZ, R13, RZ ;  /* 0x0000000dff0d723e */ /* 0x000fe200048060ff */
[----:B------:R0:W-:Y:S01]  /*7460*/  @!P6 STG.E.U8 desc[UR18][R10.64+0x59], R5 ;  /* 0x000059050a00e986 */ /* 0x0001e2000c101112 */
[----:B------:R-:W-:-:S02]  /*7470*/  ISETP.LT.OR P6, PT, R29, 0x62, !P1 ;  /* 0x000000621d00780c */ /* 0x000fc40004fc1670 */
[----:B------:R-:W-:Y:S01]  /*7480*/  F2FP.SATFINITE.E5M2.F32.PACK_AB_MERGE_C R15, RZ, R15, RZ ;  /* 0x0000000fff0f723e */ /* 0x000fe200048060ff */
[----:B------:R-:W-:Y:S01]  /*7490*/  @!P3 STG.E.U8 desc[UR18][R6.64+0x58], R95 ;  /* 0x0000585f0600b986 */ /* 0x000fe2000c101112 */
[----:B-1----:R-:W-:Y:S02]  /*74a0*/  F2FP.SATFINITE.E5M2.F32.PACK_AB_MERGE_C R25, RZ, R90, RZ ;  /* 0x0000005aff19723e */ /* 0x002fe400048060ff */
[----:B------:R-:W-:-:S03]  /*74b0*/  ISETP.LT.OR P3, PT, R29, 0x61, !P0 ;  /* 0x000000611d00780c */ /* 0x000fc60004761670 */
[----:B------:R1:W-:Y:S01]  /*74c0*/  @!P4 STG.E.U8 desc[UR18][R6.64+0x59], R25 ;  /* 0x000059190600c986 */ /* 0x0003e2000c101112 */
[C---:B------:R-:W-:Y:S02]  /*74d0*/  ISETP.LT.OR P4, PT, R29.reuse, 0x62, !P0 ;  /* 0x000000621d00780c */ /* 0x040fe40004781670 */
[----:B0-----:R-:W-:Y:S01]  /*74e0*/  F2FP.SATFINITE.E5M2.F32.PACK_AB_MERGE_C R5, RZ, R88, RZ ;  /* 0x00000058ff05723e */ /* 0x001fe200048060ff */
[----:B------:R-:W-:Y:S01]  /*74f0*/  @!P5 STG.E.U8 desc[UR18][R10.64+0x60], R93 ;  /* 0x0000605d0a00d986 */ /* 0x000fe2000c101112 */
[----:B------:R-:W-:-:S03]  /*7500*/  ISETP.LT.OR P5, PT, R29, 0x69, !P1 ;  /* 0x000000691d00780c */ /* 0x000fc60004fa1670 */
[----:B------:R0:W-:Y:S01]  /*7510*/  @!P6 STG.E.U8 desc[UR18][R10.64+0x61], R5 ;  /* 0x000061050a00e986 */ /* 0x0001e2000c101112 */
[C---:B------:R-:W-:Y:S02]  /*7520*/  ISETP.LT.OR P6, PT, R29.reuse, 0x6a, !P1 ;  /* 0x0000006a1d00780c */ /* 0x040fe40004fc1670 */
[----:B-1----:R-:W-:Y:S01]  /*7530*/  F2FP.SATFINITE.E5M2.F32.PACK_AB_MERGE_C R25, RZ, R22, RZ ;  /* 0x00000016ff19723e */ /* 0x002fe200048060ff */
[----:B------:R-:W-:Y:S01]  /*7540*/  @!P3 STG.E.U8 desc[UR18][R6.64+0x60], R91 ;  /* 0x0000605b0600b986 */ /* 0x000fe2000c101112 */
        /* <DEDUP_REMOVED lines=11> */
[----:B------:R-:W-:Y:S01]  /*7600*/  @!P4 STG.E.U8 desc[UR18][R6.64+0x69], R25 ;  /* 0x000069190600c986 */ /* 0x000fe2000c101112 */
[C---:B------:R-:W-:Y:S02]  /*7610*/  ISETP.LT.OR P4, PT, R29.reuse, 0x79, !P1 ;  /* 0x000000791d00780c */ /* 0x040fe40004f81670 */
[C---:B------:R-:W-:Y:S01]  /*7620*/  ISETP.LT.OR P1, PT, R29.reuse, 0x7a, !P1 ;  /* 0x0000007a1d00780c */ /* 0x040fe20004f21670 */
[----:B------:R1:W-:Y:S01]  /*7630*/  @!P5 STG.E.U8 desc[UR18][R10.64+0x70], R21 ;  /* 0x000070150a00d986 */ /* 0x0003e2000c101112 */
[C---:B------:R-:W-:Y:S02]  /*7640*/  ISETP.LT.OR P5, PT, R29.reuse, 0x72, !P0 ;  /* 0x000000721d00780c */ /* 0x040fe400047a1670 */
[----:B0-----:R-:W-:Y:S01]  /*7650*/  F2FP.SATFINITE.E5M2.F32.PACK_AB_MERGE_C R5, RZ, R16, RZ ;  /* 0x00000010ff05723e */ /* 0x001fe200048060ff */
[----:B------:R0:W-:Y:S01]  /*7660*/  @!P6 STG.E.U8 desc[UR18][R10.64+0x71], R17 ;  /* 0x000071110a00e986 */ /* 0x0001e2000c101112 */
[C---:B------:R-:W-:Y:S02]  /*7670*/  ISETP.LT.OR P6, PT, R29.reuse, 0x79, !P0 ;  /* 0x000000791d00780c */ /* 0x040fe400047c1670 */
[----:B------:R-:W-:Y:S01]  /*7680*/  ISETP.LT.OR P0, PT, R29, 0x7a, !P0 ;  /* 0x0000007a1d00780c */ /* 0x000fe20004701670 */
[----:B------:R2:W-:Y:S01]  /*7690*/  @!P3 STG.E.U8 desc[UR18][R6.64+0x70], R19 ;  /* 0x000070130600b986 */ /* 0x0005e2000c101112 */
[----:B-1----:R-:W-:-:S05]  /*76a0*/  F2FP.SATFINITE.E5M2.F32.PACK_AB_MERGE_C R21, RZ, R14, RZ ;  /* 0x0000000eff15723e */ /* 0x002fca00048060ff */
[----:B------:R2:W-:Y:S01]  /*76b0*/  @!P5 STG.E.U8 desc[UR18][R6.64+0x71], R5 ;  /* 0x000071050600d986 */ /* 0x0005e2000c101112 */
[----:B0-----:R-:W-:-:S03]  /*76c0*/  F2FP.SATFINITE.E5M2.F32.PACK_AB_MERGE_C R17, RZ, R12, RZ ;  /* 0x0000000cff11723e */ /* 0x001fc600048060ff */
[----:B------:R2:W-:Y:S04]  /*76d0*/  @!P4 STG.E.U8 desc[UR18][R10.64+0x78], R13 ;  /* 0x0000780d0a00c986 */ /* 0x0005e8000c101112 */
[----:B------:R2:W-:Y:S04]  /*76e0*/  @!P1 STG.E.U8 desc[UR18][R10.64+0x79], R17 ;  /* 0x000079110a009986 */ /* 0x0005e8000c101112 */
[----:B------:R2:W-:Y:S04]  /*76f0*/  @!P6 STG.E.U8 desc[UR18][R6.64+0x78], R15 ;  /* 0x0000780f0600e986 */ /* 0x0005e8000c101112 */
[----:B------:R2:W-:Y:S02]  /*7700*/  @!P0 STG.E.U8 desc[UR18][R6.64+0x79], R21 ;  /* 0x0000791506008986 */ /* 0x0005e4000c101112 */
.L_x_162:
[----:B------:R-:W-:Y:S05]  /*7710*/  BSYNC B0 ;  /* 0x0000000000007941 */ /* 0x000fea0003800000 */
.L_x_32:
[----:B------:R-:W-:Y:S01]  /*7720*/  ULDC UR6, c[0x0][0xc] ;  /* 0x0000030000067ab9 */ /* 0x000fe20000000800 */
[----:B------:R-:W-:Y:S01]  /*7730*/  ULDC UR7, c[0x0][0x10] ;  /* 0x0000040000077ab9 */ /* 0x000fe20000000800 */
[----:B--2-45:R-:W2:Y:S01]  /*7740*/  LDC R5, c[0x0][0x14] ;  /* 0x00000500ff057b82 */ /* 0x034ea20000000800 */
[----:B------:R-:W-:Y:S01]  /*7750*/  UIMAD.WIDE.U32 UR6, UR6, UR7, URZ ;  /* 0x00000007060672a5 */ /* 0x000fe2000f8e003f */
[----:B0-----:R-:W-:Y:S01]  /*7760*/  PRMT R6, RZ, 0x7610, R6 ;  /* 0x00007610ff067816 */ /* 0x001fe20000000006 */
[----:B------:R-:W-:-:S04]  /*7770*/  IMAD.MOV.U32 R7, RZ, RZ, -0x1 ;  /* 0xffffffffff077424 */ /* 0x000fc800078e00ff */
[----:B--2---:R-:W-:-:S04]  /*7780*/  IMAD.WIDE.U32 R2, R5, UR6, R2 ;  /* 0x0000000605027c25 */ /* 0x004fc8000f8e0002 */
[----:B------:R-:W-:Y:S01]  /*7790*/  IMAD R5, R5, UR7, RZ ;  /* 0x0000000705057c24 */ /* 0x000fe2000f8e02ff */
[----:B------:R-:W-:Y:S02]  /*77a0*/  ULDC.64 UR6, c[0x0][0x650] ;  /* 0x0001940000067ab9 */ /* 0x000fe40000000a00 */
[----:B------:R-:W-:Y:S01]  /*77b0*/  ISETP.GE.U32.AND P0, PT, R2, UR6, PT ;  /* 0x0000000602007c0c */ /* 0x000fe2000bf06070 */
[----:B------:R-:W-:Y:S02]  /*77c0*/  IMAD.IADD R3, R3, 0x1, R5 ;  /* 0x0000000103037824 */ /* 0x000fe400078e0205 */
[----:B------:R-:W-:-:S03]  /*77d0*/  IMAD.MOV.U32 R5, RZ, RZ, -0x1 ;  /* 0xffffffffff057424 */ /* 0x000fc600078e00ff */
[----:B------:R-:W-:-:S13]  /*77e0*/  ISETP.GE.U32.AND.EX P0, PT, R3, UR7, PT, P0 ;  /* 0x0000000703007c0c */ /* 0x000fda000bf06100 */
[----:B------:R-:W-:Y:S05]  /*77f0*/  @P0 BRA `(.L_x_163) ;  /* 0x0000000400600947 */ /* 0x000fea0003800000 */
[----:B------:R-:W0:Y:S01]  /*7800*/  S2R R20, SR_CTAID.X ;  /* 0x0000000000147919 */ /* 0x000e220000002500 */
[----:B------:R-:W2:Y:S01]  /*7810*/  LDC.64 R14, c[0x0][0x628] ;  /* 0x00018a00ff0e7b82 */ /* 0x000ea20000000a00 */
[----:B------:R-:W-:Y:S01]  /*7820*/  ULDC UR6, c[0x0][0x150] ;  /* 0x0000540000067ab9 */ /* 0x000fe20000000800 */
[----:B------:R-:W-:Y:S01]  /*7830*/  IMAD.MOV.U32 R12, RZ, RZ, R2 ;  /* 0x000000ffff0c7224 */ /* 0x000fe200078e0002 */
[----:B------:R-:W4:Y:S01]  /*7840*/  S2R R22, SR_CTAID.Y ;  /* 0x0000000000167919 */ /* 0x000f220000002600 */
[----:B------:R-:W-:-:S04]  /*7850*/  IMAD.MOV.U32 R13, RZ, RZ, R3 ;  /* 0x000000ffff0d7224 */ /* 0x000fc800078e0003 */
[----:B------:R-:W1:Y:S08]  /*7860*/  LDC R23, c[0x0][0x144] ;  /* 0x00005100ff177b82 */ /* 0x000e700000000800 */
[----:B------:R-:W1:Y:S08]  /*7870*/  LDC R16, c[0x0][0x630] ;  /* 0x00018c00ff107b82 */ /* 0x000e700000000800 */
[----:B------:R-:W1:Y:S01]  /*7880*/  LDC.64 R18, c[0x0][0x620] ;  /* 0x00018800ff127b82 */ /* 0x000e620000000a00 */
[----:B--2---:R-:W-:-:S04]  /*7890*/  ISETP.NE.U32.AND P0, PT, R14, RZ, PT ;  /* 0x000000ff0e00720c */ /* 0x004fc80003f05070 */
[----:B------:R-:W-:Y:S02]  /*78a0*/  ISETP.NE.AND.EX P0, PT, R15, RZ, PT, P0 ;  /* 0x000000ff0f00720c */ /* 0x000fe40003f05300 */
[----:B0-----:R-:W-:-:S05]  /*78b0*/  I2FP.F32.U32 R5, R20 ;  /* 0x0000001400057245 */ /* 0x001fca0000201000 */
[----:B------:R-:W-:-:S04]  /*78c0*/  FMUL R5, R5, UR6 ;  /* 0x0000000605057c20 */ /* 0x000fc80008400000 */
[----:B------:R0:W2:Y:S02]  /*78d0*/  F2I.U32.TRUNC.NTZ R21, R5 ;  /* 0x0000000500157305 */ /* 0x0000a4000020f000 */
[----:B----4-:R-:W-:Y:S05]  /*78e0*/  @!P0 BRA `(.L_x_164) ;  /* 0x0000000000288947 */ /* 0x010fea0003800000 */
[----:B0-----:R-:W0:Y:S02]  /*78f0*/  LDC R5, c[0x0][0x634] ;  /* 0x00018d00ff057b82 */ /* 0x001e240000000800 */
        /* <DEDUP_REMOVED lines=9> */
.L_x_164:
[-CC-:B-1----:R-:W-:Y:S01]  /*7990*/  SHF.R.U64 R17, R12, R16.reuse, R13.reuse ;  /* 0x000000100c117219 */ /* 0x182fe2000000120d */
[----:B------:R-:W1:Y:S01]  /*79a0*/  LDC.64 R28, c[0x0][0x640] ;  /* 0x00019000ff1c7b82 */ /* 0x000e620000000a00 */
[----:B0-----:R-:W-:Y:S01]  /*79b0*/  SHF.R.U32.HI R5, RZ, R16, R13 ;  /* 0x00000010ff057219 */ /* 0x001fe2000001160d */
[----:B--2---:R-:W-:Y:S01]  /*79c0*/  IMAD.MOV R21, RZ, RZ, -R21 ;  /* 0x000000ffff157224 */ /* 0x004fe200078e0a15 */
[----:B------:R-:W-:Y:S01]  /*79d0*/  IADD3 R11, P0, RZ, -R17, RZ ;  /* 0x80000011ff0b7210 */ /* 0x000fe20007f1e0ff */
[----:B------:R-:W-:Y:S02]  /*79e0*/  ULDC UR6, c[0x0][0x154] ;  /* 0x0000550000067ab9 */ /* 0x000fe40000000800 */
[----:B------:R-:W-:Y:S02]  /*79f0*/  IMAD R23, R23, R21, R20 ;  /* 0x0000001517177224 */ /* 0x000fe400078e0214 */
[----:B------:R-:W0:Y:S01]  /*7a00*/  LDC R12, c[0x0][0x618] ;  /* 0x00018600ff0c7b82 */ /* 0x000e220000000800 */
[----:B------:R-:W-:-:S02]  /*7a10*/  IMAD.X R5, RZ, RZ, ~R5, P0 ;  /* 0x000000ffff057224 */ /* 0x000fc400000e0e05 */
[----:B------:R-:W-:-:S04]  /*7a20*/  IMAD.WIDE.U32 R6, R11, R18, R2 ;  /* 0x000000120b067225 */ /* 0x000fc800078e0002 */
[----:B------:R-:W-:Y:S01]  /*7a30*/  IMAD R10, R5, R18, RZ ;  /* 0x00000012050a7224 */ /* 0x000fe200078e02ff */
[----:B------:R-:W2:Y:S03]  /*7a40*/  LDC R24, c[0x0][0x608] ;  /* 0x00018200ff187b82 */ /* 0x000ea60000000800 */
[----:B------:R-:W-:Y:S02]  /*7a50*/  IMAD R5, R11, R19, R10 ;  /* 0x000000130b057224 */ /* 0x000fe400078e020a */
[----:B------:R-:W-:Y:S02]  /*7a60*/  IMAD.MOV.U32 R11, RZ, RZ, 0x1 ;  /* 0x00000001ff0b7424 */ /* 0x000fe400078e00ff */
[----:B------:R-:W-:Y:S01]  /*7a70*/  IMAD.IADD R5, R7, 0x1, R5 ;  /* 0x0000000107057824 */ /* 0x000fe200078e0205 */
[----:B---3--:R-:W3:Y:S01]  /*7a80*/  LDC R26, c[0x0][0x658] ;  /* 0x00019600ff1a7b82 */ /* 0x008ee20000000800 */
[----:B------:R-:W-:-:S02]  /*7a90*/  I2FP.F32.U32 R7, R22 ;  /* 0x0000001600077245 */ /* 0x000fc40000201000 */
[----:B-1----:R-:W-:-:S03]  /*7aa0*/  ISETP.NE.U32.AND P0, PT, R28, RZ, PT ;  /* 0x000000ff1c00720c */ /* 0x002fc60003f05070 */
[----:B------:R-:W-:Y:S01]  /*7ab0*/  FMUL R10, R7, UR6 ;  /* 0x00000006070a7c20 */ /* 0x000fe20008400000 */
[----:B------:R-:W-:Y:S01]  /*7ac0*/  ISETP.NE.AND.EX P0, PT, R29, RZ, PT, P0 ;  /* 0x000000ff1d00720c */ /* 0x000fe20003f05300 */
[----:B------:R-:W1:Y:S01]  /*7ad0*/  LDC R21, c[0x0][0x148] ;  /* 0x00005200ff157b82 */ /* 0x000e620000000800 */
[-CC-:B0-----:R-:W-:Y:S01]  /*7ae0*/  SHF.R.U64 R16, R6, R12.reuse, R5.reuse ;  /* 0x0000000c06107219 */ /* 0x181fe20000001205 */
[----:B------:R0:W4:Y:S01]  /*7af0*/  F2I.U32.TRUNC.NTZ R18, R10 ;  /* 0x0000000a00127305 */ /* 0x000122000020f000 */
[----:B------:R-:W-:Y:S01]  /*7b00*/  SHF.R.U32.HI R5, RZ, R12, R5 ;  /* 0x0000000cff057219 */ /* 0x000fe20000011605 */
[----:B------:R-:W-:-:S04]  /*7b10*/  IMAD.MOV.U32 R7, RZ, RZ, -0x1 ;  /* 0xffffffffff077424 */ /* 0x000fc800078e00ff */
[----:B------:R-:W0:Y:S01]  /*7b20*/  LDC R20, c[0x0][0x600] ;  /* 0x00018000ff147b82 */ /* 0x000e220000000800 */
[-CC-:B--2---:R-:W-:Y:S02]  /*7b30*/  SHF.R.U64 R14, R16, R24.reuse, R5.reuse ;  /* 0x00000018100e7219 */ /* 0x184fe40000001205 */
[----:B------:R-:W-:-:S05]  /*7b40*/  SHF.R.U32.HI R5, RZ, R24, R5 ;  /* 0x00000018ff057219 */ /* 0x000fca0000011605 */
[----:B------:R-:W2:Y:S01]  /*7b50*/  LDC R27, c[0x0][0x648] ;  /* 0x00019200ff1b7b82 */ /* 0x000ea20000000800 */
[-C--:B---3--:R-:W-:Y:S02]  /*7b60*/  SHF.L.U32 R6, R7, R26.reuse, RZ ;  /* 0x0000001a07067219 */ /* 0x088fe400000006ff */
[-CC-:B------:R-:W-:Y:S02]  /*7b70*/  SHF.R.U64 R19, R14, R26.reuse, R5.reuse ;  /* 0x0000001a0e137219 */ /* 0x180fe40000001205 */
[----:B------:R-:W-:Y:S02]  /*7b80*/  SHF.R.U32.HI R7, RZ, R26, R5 ;  /* 0x0000001aff077219 */ /* 0x000fe40000011605 */
[----:B------:R-:W-:Y:S01]  /*7b90*/  LOP3.LUT R25, RZ, R6, RZ, 0x33, !PT ;  /* 0x00000006ff197212 */ /* 0x000fe200078e33ff */
[----:B------:R-:W3:Y:S01]  /*7ba0*/  LDC R30, c[0x0][0x638] ;  /* 0x00018e00ff1e7b82 */ /* 0x000ee20000000800 */
[----:B------:R-:W-:Y:S01]  /*7bb0*/  SHF.L.U32 R26, R11, R26, RZ ;  /* 0x0000001a0b1a7219 */ /* 0x000fe200000006ff */
[----:B------:R-:W-:-:S06]  /*7bc0*/  IMAD.MOV.U32 R6, RZ, RZ, R19 ;  /* 0x000000ffff067224 */ /* 0x000fcc00078e0013 */
[----:B------:R-:W0:Y:S01]  /*7bd0*/  LDC R31, c[0x0][0x610] ;  /* 0x00018400ff1f7b82 */ /* 0x000e220000000800 */
[----:B----4-:R-:W-:Y:S05]  /*7be0*/  @!P0 BRA `(.L_x_165) ;  /* 0x0000000000288947 */ /* 0x010fea0003800000 */
[----:B------:R-:W4:Y:S02]  /*7bf0*/  LDC R6, c[0x0][0x64c] ;  /* 0x00019300ff067b82 */ /* 0x000f240000000800 */
[----:B----4-:R-:W-:-:S05]  /*7c00*/  IADD3 R5, P0, R19, R6, RZ ;  /* 0x0000000613057210 */ /* 0x010fca0007f1e0ff */
[----:B------:R-:W-:-:S04]  /*7c10*/  IMAD.X R15, RZ, RZ, R7, P0 ;  /* 0x000000ffff0f7224 */ /* 0x000fc800000e0607 */
[----:B------:R-:W-:-:S04]  /*7c20*/  IMAD.WIDE.U32 R6, R15, R28, RZ ;  /* 0x0000001c0f067225 */ /* 0x000fc800078e00ff */
[----:B0-----:R-:W-:-:S04]  /*7c30*/  IMAD.WIDE.U32 R10, P0, R5, R29, R6 ;  /* 0x0000001d050a7225 */ /* 0x001fc80007800006 */
[----:B------:R-:W-:-:S04]  /*7c40*/  IMAD.WIDE.U32 R6, R5, R28, RZ ;  /* 0x0000001c05067225 */ /* 0x000fc800078e00ff */
[----:B------:R-:W-:Y:S01]  /*7c50*/  IMAD.X R13, RZ, RZ, RZ, P0 ;  /* 0x000000ffff0d7224 */ /* 0x000fe200000e06ff */
[----:B------:R-:W-:Y:S01]  /*7c60*/  IADD3 RZ, P0, R7, R10, RZ ;  /* 0x0000000a07ff7210 */ /* 0x000fe20007f1e0ff */
[----:B------:R-:W-:-:S04]  /*7c70*/  IMAD.MOV.U32 R12, RZ, RZ, R11 ;  /* 0x000000ffff0c7224 */ /* 0x000fc800078e000b */
[----:B------:R-:W-:-:S08]  /*7c80*/  IMAD.WIDE.U32.X R6, R15, R29, R12, P0 ;  /* 0x0000001d0f067225 */ /* 0x000fd000000e040c */
.L_x_165:
[----:B--2---:R-:W-:Y:S01]  /*7c90*/  SHF.R.U64 R5, R6, R27, R7 ;  /* 0x0000001b06057219 */ /* 0x004fe20000001207 */
[----:B0-----:R-:W-:Y:S01]  /*7ca0*/  VIADD R7, R20, 0xffffffff ;  /* 0xffffffff14077836 */ /* 0x001fe20000000000 */
[----:B------:R-:W-:Y:S01]  /*7cb0*/  LOP3.LUT R28, R14, R25, RZ, 0xc0, !PT ;  /* 0x000000190e1c7212 */ /* 0x000fe200078ec0ff */
[----:B------:R-:W-:Y:S02]  /*7cc0*/  IMAD.MOV R18, RZ, RZ, -R18 ;  /* 0x000000ffff127224 */ /* 0x000fe400078e0a12 */
[----:B------:R-:W-:Y:S01]  /*7cd0*/  IMAD.MOV R6, RZ, RZ, -R5 ;  /* 0x000000ffff067224 */ /* 0x000fe200078e0a05 */
[----:B------:R-:W-:Y:S01]  /*7ce0*/  LOP3.LUT R16, R16, R7, RZ, 0xc0, !PT ;  /* 0x0000000710107212 */ /* 0x000fe200078ec0ff */
[----:B------:R-:W-:Y:S02]  /*7cf0*/  IMAD R28, R26, R5, R28 ;  /* 0x000000051a1c7224 */ /* 0x000fe400078e021c */
[----:B-1----:R-:W-:Y:S02]  /*7d00*/  @P2 IMAD R23, R21, R18, R22 ;  /* 0x0000001215172224 */ /* 0x002fe400078e0216 */
[----:B---3--:R-:W-:-:S02]  /*7d10*/  IMAD R5, R6, R30, R19 ;  /* 0x0000001e06057224 */ /* 0x008fc400078e0213 */
[----:B------:R-:W-:Y:S02]  /*7d20*/  IMAD R28, R28, R31, R23 ;  /* 0x0000001f1c1c7224 */ /* 0x000fe400078e0217 */
[----:B------:R-:W-:Y:S02]  /*7d30*/  IMAD R5, R5, R20, R16 ;  /* 0x0000001405057224 */ /* 0x000fe400078e0210 */
[----:B------:R-:W-:-:S03]  /*7d40*/  IMAD.MOV.U32 R6, RZ, RZ, 0x1 ;  /* 0x00000001ff067424 */ /* 0x000fc600078e00ff */
[----:B------:R-:W-:Y:S02]  /*7d50*/  SEL R7, R5, R28, !P2 ;  /* 0x0000001c05077207 */ /* 0x000fe40005000000 */
[----:B------:R-:W-:Y:S01]  /*7d60*/  SEL R28, R28, R5, !P2 ;  /* 0x000000051c1c7207 */ /* 0x000fe20005000000 */
[----:B------:R-:W-:-:S07]  /*7d70*/  IMAD.MOV.U32 R5, RZ, RZ, R17 ;  /* 0x000000ffff057224 */ /* 0x000fce00078e0011 */
.L_x_163:
[----:B------:R-:W-:Y:S01]  /*7d80*/  LOP3.LUT P0, RZ, R6, 0xff, RZ, 0xc0, !PT ;  /* 0x000000ff06ff7812 */ /* 0x000fe2000780c0ff */
[----:B------:R-:W-:-:S12]  /*7d90*/  IMAD.MOV.U32 R6, RZ, RZ, R28 ;  /* 0x000000ffff067224 */ /* 0x000fd800078e001c */
[----:B------:R-:W-:Y:S05]  /*7da0*/  @P0 BRA `(.L_x_166) ;  /* 0xffffff9400280947 */ /* 0x000fea000383ffff */
[----:B------:R-:W-:Y:S05]  /*7db0*/  EXIT ;  /* 0x000000000000794d */ /* 0x000fea0003800000 */
.L_x_4:
[----:B0-----:R-:W-:Y:S01]  /*7dc0*/  ULDC.64 UR4, c[0x0][0x650] ;  /* 0x0001940000047ab9 */ /* 0x001fe20000000a00 */
        /* <DEDUP_REMOVED lines=25> */
.L_x_168:
[--C-:B------:R-:W-:Y:S01]  /*7f60*/  SHF.R.U64 R16, R14, R18, R15.reuse ;  /* 0x000000120e107219 */ /* 0x100fe2000000120f */
[----:B------:R-:W0:Y:S01]  /*7f70*/  LDC R22, c[0x0][0x618] ;  /* 0x00018600ff167b82 */ /* 0x000e220000000800 */
[----:B------:R-:W-:Y:S01]  /*7f80*/  I2FP.F32.U32 R7, R8 ;  /* 0x0000000800077245 */ /* 0x000fe20000201000 */
[----:B------:R-:W-:Y:S01]  /*7f90*/  ULDC UR4, c[0x0][0x150] ;  /* 0x0000540000047ab9 */ /* 0x000fe20000000800 */
[----:B------:R-:W-:Y:S02]  /*7fa0*/  SHF.R.U32.HI R6, RZ, R18, R15 ;  /* 0x00000012ff067219 */ /* 0x000fe4000001160f */
[----:B------:R-:W-:Y:S01]  /*7fb0*/  IADD3 R9, P0, RZ, -R16, RZ ;  /* 0x80000010ff097210 */ /* 0x000fe20007f1e0ff */
[----:B------:R-:W-:Y:S01]  /*7fc0*/  FMUL R13, R7, UR4 ;  /* 0x00000004070d7c20 */ /* 0x000fe20008400000 */
[----:B------:R-:W-:Y:S01]  /*7fd0*/  ULDC UR4, c[0x0][0x154] ;  /* 0x0000550000047ab9 */ /* 0x000fe20000000800 */
[----:B------:R-:W1:Y:S02]  /*7fe0*/  LDC.64 R24, c[0x0][0x640] ;  /* 0x00019000ff187b82 */ /* 0x000e640000000a00 */
[----:B------:R-:W-:-:S02]  /*7ff0*/  IMAD.X R11, RZ, RZ, ~R6, P0 ;  /* 0x000000ffff0b7224 */ /* 0x000fc400000e0e06 */
[----:B------:R-:W2:Y:S01]  /*8000*/  F2I.U32.TRUNC.NTZ R13, R13 ;  /* 0x0000000d000d7305 */ /* 0x000ea2000020f000 */
[----:B------:R-:W-:-:S03]  /*8010*/  IMAD.WIDE.U32 R6, R9, R20, R2 ;  /* 0x0000001409067225 */ /* 0x000fc600078e0002 */
[----:B------:R-:W3:Y:S01]  /*8020*/  LDC R15, c[0x0][0x144] ;  /* 0x00005100ff0f7b82 */ /* 0x000ee20000000800 */
[----:B------:R-:W-:-:S04]  /*8030*/  IMAD R12, R11, R20, RZ ;  /* 0x000000140b0c7224 */ /* 0x000fc800078e02ff */
[----:B------:R-:W-:Y:S02]  /*8040*/  IMAD R9, R9, R21, R12 ;  /* 0x0000001509097224 */ /* 0x000fe400078e020c */
[----:B------:R-:W-:Y:S01]  /*8050*/  IMAD.MOV.U32 R12, RZ, RZ, -0x1 ;  /* 0xffffffffff0c7424 */ /* 0x000fe200078e00ff */
[----:B------:R-:W4:Y:S01]  /*8060*/  LDC R18, c[0x0][0x608] ;  /* 0x00018200ff127b82 */ /* 0x000f220000000800 */
[----:B------:R-:W-:Y:S01]  /*8070*/  IMAD.IADD R7, R7, 0x1, R9 ;  /* 0x0000000107077824 */ /* 0x000fe200078e0209 */
[----:B------:R-:W-:-:S04]  /*8080*/  I2FP.F32.U32 R9, R10 ;  /* 0x0000000a00097245 */ /* 0x000fc80000201000 */
[-C--:B0-----:R-:W-:Y:S01]  /*8090*/  SHF.R.U64 R14, R6, R22.reuse, R7 ;  /* 0x00000016060e7219 */ /* 0x081fe20000001207 */
[----:B--2---:R-:W-:Y:S01]  /*80a0*/  IMAD.MOV R6, RZ, RZ, -R13 ;  /* 0x000000ffff067224 */ /* 0x004fe200078e0a0d */
[----:B------:R-:W0:Y:S01]  /*80b0*/  LDC R11, c[0x0][0x658] ;  /* 0x00019600ff0b7b82 */ /* 0x000e220000000800 */
[----:B-1----:R-:W-:Y:S01]  /*80c0*/  ISETP.NE.U32.AND P0, PT, R24, RZ, PT ;  /* 0x000000ff1800720c */ /* 0x002fe20003f05070 */
[----:B------:R-:W-:Y:S01]  /*80d0*/  FMUL R9, R9, UR4 ;  /* 0x0000000409097c20 */ /* 0x000fe20008400000 */
[----:B------:R-:W-:Y:S02]  /*80e0*/  SHF.R.U32.HI R7, RZ, R22, R7 ;  /* 0x00000016ff077219 */ /* 0x000fe40000011607 */
[----:B------:R-:W-:-:S03]  /*80f0*/  ISETP.NE.AND.EX P0, PT, R25, RZ, PT, P0 ;  /* 0x000000ff1900720c */ /* 0x000fc60003f05300 */
[----:B------:R-:W1:Y:S01]  /*8100*/  LDC R21, c[0x0][0x148] ;  /* 0x00005200ff157b82 */ /* 0x000e620000000800 */
[----:B---3--:R-:W-:Y:S02]  /*8110*/  IMAD R22, R15, R6, R8 ;  /* 0x000000060f167224 */ /* 0x008fe400078e0208 */
[----:B------:R-:W-:-:S05]  /*8120*/  IMAD.MOV.U32 R8, RZ, RZ, 0x1 ;  /* 0x00000001ff087424 */ /* 0x000fca00078e00ff */
[----:B------:R-:W2:Y:S01]  /*8130*/  LDC R20, c[0x0][0x600] ;  /* 0x00018000ff147b82 */ /* 0x000ea20000000800 */
[-CC-:B----4-:R-:W-:Y:S02]  /*8140*/  SHF.R.U64 R17, R14, R18.reuse, R7.reuse ;  /* 0x000000120e117219 */ /* 0x190fe40000001207 */
[----:B------:R-:W-:Y:S02]  /*8150*/  SHF.R.U32.HI R6, RZ, R18, R7 ;  /* 0x00000012ff067219 */ /* 0x000fe40000011607 */
[----:B------:R3:W4:Y:S03]  /*8160*/  F2I.U32.TRUNC.NTZ R18, R9 ;  /* 0x0000000900127305 */ /* 0x000726000020f000 */
[----:B------:R-:W1:Y:S01]  /*8170*/  LDC R23, c[0x0][0x648] ;  /* 0x00019200ff177b82 */ /* 0x000e620000000800 */
[-C--:B0-----:R-:W-:Y:S02]  /*8180*/  SHF.R.U64 R19, R17, R11.reuse, R6 ;  /* 0x0000000b11137219 */ /* 0x081fe40000001206 */
[----:B------:R-:W-:-:S02]  /*8190*/  SHF.L.U32 R12, R12, R11, RZ ;  /* 0x0000000b0c0c7219 */ /* 0x000fc400000006ff */
[-C--:B------:R-:W-:Y:S01]  /*81a0*/  SHF.R.U32.HI R7, RZ, R11.reuse, R6 ;  /* 0x0000000bff077219 */ /* 0x080fe20000011606 */
[----:B------:R-:W-:Y:S01]  /*81b0*/  IMAD.MOV.U32 R6, RZ, RZ, R19 ;  /* 0x000000ffff067224 */ /* 0x000fe200078e0013 */
[----:B------:R-:W-:Y:S01]  /*81c0*/  SHF.L.U32 R27, R8, R11, RZ ;  /* 0x0000000b081b7219 */ /* 0x000fe200000006ff */
[----:B------:R-:W0:Y:S01]  /*81d0*/  LDC R26, c[0x0][0x638] ;  /* 0x00018e00ff1a7b82 */ /* 0x000e220000000800 */
[----:B------:R-:W-:-:S07]  /*81e0*/  LOP3.LUT R28, RZ, R12, RZ, 0x33, !PT ;  /* 0x0000000cff1c7212 */ /* 0x000fce00078e33ff */
[----:B------:R-:W0:Y:S01]  /*81f0*/  LDC R29, c[0x0][0x610] ;  /* 0x00018400ff1d7b82 */ /* 0x000e220000000800 */
[----:B---34-:R-:W-:Y:S05]  /*8200*/  @!P0 BRA `(.L_x_169) ;  /* 0x0000000000288947 */ /* 0x018fea0003800000 */
        /* <DEDUP_REMOVED lines=10> */
.L_x_169:
[----:B-1----:R-:W-:Y:S01]  /*82b0*/  SHF.R.U64 R7, R6, R23, R7 ;  /* 0x0000001706077219 */ /* 0x002fe20000001207 */
[----:B--2---:R-:W-:Y:S01]  /*82c0*/  VIADD R9, R20, 0xffffffff ;  /* 0xffffffff14097836 */ /* 0x004fe20000000000 */
[----:B------:R-:W-:Y:S01]  /*82d0*/  LOP3.LUT R6, R17, R28, RZ, 0xc0, !PT ;  /* 0x0000001c11067212 */ /* 0x000fe200078ec0ff */
[----:B------:R-:W-:Y:S02]  /*82e0*/  IMAD.MOV R18, RZ, RZ, -R18 ;  /* 0x000000ffff127224 */ /* 0x000fe400078e0a12 */
[----:B------:R-:W-:Y:S02]  /*82f0*/  IMAD.MOV R8, RZ, RZ, -R7 ;  /* 0x000000ffff087224 */ /* 0x000fe400078e0a07 */
[----:B------:R-:W-:Y:S01]  /*8300*/  IMAD R11, R27, R7, R6 ;  /* 0x000000071b0b7224 */ /* 0x000fe200078e0206 */
[----:B------:R-:W-:Y:S01]  /*8310*/  LOP3.LUT R7, R14, R9, RZ, 0xc0, !PT ;  /* 0x000000090e077212 */ /* 0x000fe200078ec0ff */
[----:B------:R-:W-:Y:S02]  /*8320*/  @P2 IMAD R22, R21, R18, R10 ;  /* 0x0000001215162224 */ /* 0x000fe400078e020a */
[----:B0-----:R-:W-:-:S02]  /*8330*/  IMAD R6, R8, R26, R19 ;  /* 0x0000001a08067224 */ /* 0x001fc400078e0213 */
[----:B------:R-:W-:Y:S02]  /*8340*/  IMAD R11, R11, R29, R22 ;  /* 0x0000001d0b0b7224 */ /* 0x000fe400078e0216 */
[----:B------:R-:W-:Y:S02]  /*8350*/  IMAD R6, R6, R20, R7 ;  /* 0x0000001406067224 */ /* 0x000fe400078e0207 */
[----:B------:R-:W-:-:S03]  /*8360*/  IMAD.MOV.U32 R8, RZ, RZ, 0x1 ;  /* 0x00000001ff087424 */ /* 0x000fc600078e00ff */
[----:B------:R-:W-:Y:S02]  /*8370*/  SEL R14, R6, R11, !P2 ;  /* 0x0000000b060e7207 */ /* 0x000fe40005000000 */
[----:B------:R-:W-:Y:S01]  /*8380*/  SEL R11, R11, R6, !P2 ;  /* 0x000000060b0b7207 */ /* 0x000fe20005000000 */
[----:B------:R-:W-:Y:S01]  /*8390*/  IMAD.MOV.U32 R6, RZ, RZ, R16 ;  /* 0x000000ffff067224 */ /* 0x000fe200078e0010 */
[----:B------:R-:W-:-:S07]  /*83a0*/  PRMT R7, R8, 0x7610, R7 ;  /* 0x0000761008077816 */ /* 0x000fce0000000007 */
.L_x_167:
[----:B------:R-:W-:-:S08]  /*83b0*/  NOP ;  /* 0x0000000000007918 */ /* 0x000fd00000000000 */
[----:B------:R-:W0:-:S00]  /*83c0*/  USETMAXREG.DEALLOC.CTAPOOL 0x28 ;  /* 0x00000028000079c8 */ /* 0x000e0000080e0500 */
[----:B0-----:R-:W-:-:S13]  /*83d0*/  ISETP.NE.AND P0, PT, R5, RZ, PT ;  /* 0x000000ff0500720c */ /* 0x001fda0003f05270 */
[----:B------:R-:W-:Y:S05]  /*83e0*/  @P0 EXIT ;  /* 0x000000000000094d */ /* 0x000fea0003800000 */
[----:B------:R-:W-:Y:S01]  /*83f0*/  LOP3.LUT P0, RZ, R7, 0xff, RZ, 0xc0, !PT ;  /* 0x000000ff07ff7812 */ /* 0x000fe2000780c0ff */
[----:B------:R-:W-:Y:S02]  /*8400*/  IMAD.MOV.U32 R13, RZ, RZ, 0x1 ;  /* 0x00000001ff0d7424 */ /* 0x000fe400078e00ff */
[----:B------:R-:W-:-:S10]  /*8410*/  IMAD.MOV.U32 R5, RZ, RZ, RZ ;  /* 0x000000ffff057224 */ /* 0x000fd400078e00ff */
[----:B------:R-:W-:Y:S05]  /*8420*/  @!P0 BRA `(.L_x_170) ;  /* 0x0000000c00288947 */ /* 0x000fea0003800000 */
[----:B------:R-:W0:Y:S01]  /*8430*/  LDC R5, c[0x0][0x28c] ;  /* 0x0000a300ff057b82 */ /* 0x000e220000000800 */
[----:B------:R-:W-:Y:S01]  /*8440*/  ULDC UR5, c[0x0][0x600] ;  /* 0x0001800000057ab9 */ /* 0x000fe20000000800 */
[----:B------:R-:W-:Y:S01]  /*8450*/  ULDC UR4, c[0x0][0xc] ;  /* 0x0000030000047ab9 */ /* 0x000fe20000000800 */
[----:B------:R-:W-:Y:S01]  /*8460*/  UIADD3 UR16, UR5, -0x1, URZ ;  /* 0xffffffff05107890 */ /* 0x000fe2000fffe03f */
[C---:B------:R-:W-:Y:S01]  /*8470*/  LOP3.LUT P3, RZ, R0.reuse, 0x7f, RZ, 0xc0, !PT ;  /* 0x0000007f00ff7812 */ /* 0x040fe2000786c0ff */
[----:B------:R-:W-:Y:S01]  /*8480*/  ULDC UR6, c[0x0][0x658] ;  /* 0x0001960000067ab9 */ /* 0x000fe20000000800 */
[----:B------:R-:W-:Y:S01]  /*8490*/  ULDC UR5, c[0x0][0x10] ;  /* 0x0000040000057ab9 */ /* 0x000fe20000000800 */
[----:B------:R-:W-:Y:S01]  /*84a0*/  UMOV UR7, 0xffffffff ;  /* 0xffffffff00077882 */ /* 0x000fe20000000000 */
[----:B------:R-:W-:Y:S01]  /*84b0*/  UMOV UR8, 0x1 ;  /* 0x0000000100087882 */ /* 0x000fe20000000000 */
[----:B------:R-:W-:Y:S01]  /*84c0*/  UIMAD.WIDE.U32 UR4, UR4, UR5, URZ ;  /* 0x00000005040472a5 */ /* 0x000fe2000f8e003f */
[----:B------:R-:W-:Y:S01]  /*84d0*/  LOP3.LUT P0, RZ, R0, 0x1f, RZ, 0xc0, !PT ;  /* 0x0000001f00ff7812 */ /* 0x000fe2000780c0ff */
[----:B------:R-:W-:Y:S01]  /*84e0*/  USHF.L.U32 UR7, UR7, UR6, URZ ;  /* 0x0000000607077299 */ /* 0x000fe2000800063f */
[----:B------:R-:W-:Y:S01]  /*84f0*/  BSSY B0, `(.L_x_170) ;  /* 0x00000bd000007945 */ /* 0x000fe20003800000 */
[----:B------:R-:W-:Y:S01]  /*8500*/  USHF.L.U32 UR18, UR8, UR6, URZ ;  /* 0x0000000608127299 */ /* 0x000fe2000800063f */
[----:B------:R-:W-:Y:S01]  /*8510*/  IMAD.MOV.U32 R15, RZ, RZ, 0x1 ;  /* 0x00000001ff0f7424 */ /* 0x000fe200078e00ff */
[----:B------:R-:W-:Y:S01]  /*8520*/  LOP3.LUT R16, R4, 0x2, RZ, 0xfc, !PT ;  /* 0x0000000204107812 */ /* 0x000fe200078efcff */
[----:B------:R-:W-:Y:S01]  /*8530*/  ULDC UR6, c[0x0][0x14] ;  /* 0x0000050000067ab9 */ /* 0x000fe20000000800 */
[----:B------:R-:W-:Y:S01]  /*8540*/  PLOP3.LUT P0, PT, P0, P3, PT, 0x8a, 0x0 ;  /* 0x000000000000781c */ /* 0x000fe20000707172 */
[----:B------:R-:W-:Y:S01]  /*8550*/  UIMAD.WIDE.U32 UR20, UR4, UR6, URZ ;  /* 0x00000006041472a5 */ /* 0x000fe2000f8e003f */
[----:B------:R-:W-:Y:S01]  /*8560*/  IMAD.MOV.U32 R13, RZ, RZ, 0x1 ;  /* 0x00000001ff0d7424 */ /* 0x000fe200078e00ff */
[----:B------:R-:W-:-:S02]  /*8570*/  UIMAD UR13, UR5, UR6, URZ ;  /* 0x00000006050d72a4 */ /* 0x000fc4000f8e023f */
[----:B------:R-:W-:Y:S01]  /*8580*/  ULOP3.LUT UR17, URZ, UR7, URZ, 0x33, !UPT ;  /* 0x000000073f117292 */ /* 0x000fe2000f8e333f */
[----:B0-----:R-:W-:Y:S01]  /*8590*/  VIADD R5, R5, 0x1f ;  /* 0x0000001f05057836 */ /* 0x001fe20000000000 */
[----:B------:R-:W-:Y:S01]  /*85a0*/  UIADD3 UR13, UR21, UR13, URZ ;  /* 0x0000000d150d7290 */ /* 0x000fe2000fffe03f */
[----:B------:R-:W-:-:S03]  /*85b0*/  ULDC.64 UR22, c[0x0][0x198] ;  /* 0x0000660000167ab9 */ /* 0x000fc60000000a00 */
[----:B------:R-:W-:-:S04]  /*85c0*/  SHF.R.S32.HI R8, RZ, 0x1f, R5 ;  /* 0x0000001fff087819 */ /* 0x000fc80000011405 */
[----:B------:R-:W-:Y:S01]  /*85d0*/  LEA.HI R8, R8, R5, RZ, 0x5 ;  /* 0x0000000508087211 */ /* 0x000fe200078f28ff */
[----:B------:R-:W-:-:S03]  /*85e0*/  IMAD.MOV.U32 R5, RZ, RZ, RZ ;  /* 0x000000ffff057224 */ /* 0x000fc600078e00ff */
[----:B------:R-:W-:-:S05]  /*85f0*/  SHF.R.S32.HI R12, RZ, 0x5, R8 ;  /* 0x00000005ff0c7819 */ /* 0x000fca0000011408 */
[----:B------:R-:W-:-:S07]  /*8600*/  VIADD R0, R12, 0x1 ;  /* 0x000000010c007836 */ /* 0x000fce0000000000 */
.L_x_182:
[----:B------:R-:W-:-:S03]  /*8610*/  UMOV UR4, 0xffffffff ;  /* 0xffffffff00047882 */ /* 0x000fc60000000000 */
[----:B------:R-:W-:Y:S05]  /*8620*/  BRA.DIV UR4, `(.L_x_171) ;  /* 0x0000001a04f87947 */ /* 0x000fea000b800000 */
[----:B------:R-:W-:-:S13]  /*8630*/  ELECT P1, URZ, PT ;  /* 0x00000000003f782f */ /* 0x000fda0003820000 */
.L_x_217:
[----:B------:R-:W0:Y:S01]  /*8640*/  LDC R7, c[0x0][0x28c] ;  /* 0x0000a300ff077b82 */ /* 0x000e220000000800 */
[----:B------:R-:W-:Y:S01]  /*8650*/  BSSY B1, `(.L_x_172) ;  /* 0x0000035000017945 */ /* 0x000fe20003800000 */
[----:B0-----:R-:W-:-:S13]  /*8660*/  ISETP.LT.OR P1, PT, R7, 0x1, !P1 ;  /* 0x000000010700780c */ /* 0x001fda0004f21670 */
[----:B------:R-:W-:Y:S05]  /*8670*/  @P1 BRA `(.L_x_173) ;  /* 0x0000000000c81947 */ /* 0x000fea0003800000 */
[----:B------:R-:W-:Y:S02]  /*8680*/  IMAD.SHL.U32 R14, R14, 0x80, RZ ;  /* 0x000000800e0e7824 */ /* 0x000fe400078e00ff */
[----:B------:R-:W-:Y:S02]  /*8690*/  IMAD.SHL.U32 R17, R11, 0x80, RZ ;  /* 0x000000800b117824 */ /* 0x000fe400078e00ff */
[----:B------:R-:W-:Y:S02]  /*86a0*/  IMAD.MOV.U32 R20, RZ, RZ, RZ ;  /* 0x000000ffff147224 */ /* 0x000fe400078e00ff */
[----:B------:R-:W-:Y:S02]  /*86b0*/  IMAD.MOV.U32 R7, RZ, RZ, R0 ;  /* 0x000000ffff077224 */ /* 0x000fe400078e0000 */
[----:B------:R-:W-:Y:S02]  /*86c0*/  IMAD.MOV.U32 R8, RZ, RZ, R13 ;  /* 0x000000ffff087224 */ /* 0x000fe400078e000d */
[----:B------:R-:W-:-:S07]  /*86d0*/  IMAD.MOV.U32 R9, RZ, RZ, R5 ;  /* 0x000000ffff097224 */ /* 0x000fce00078e0005 */
.L_x_177:
[----:B------:R-:W0:Y:S01]  /*86e0*/  S2R R11, SR_CgaCtaId ;  /* 0x00000000000b7919 */ /* 0x000e220000008800 */
[----:B------:R-:W-:-:S04]  /*86f0*/  MOV R10, 0x400 ;  /* 0x00000400000a7802 */ /* 0x000fc80000000f00 */
[----:B0-----:R-:W-:Y:S02]  /*8700*/  LEA R18, R11, R10, 0x18 ;  /* 0x0000000a0b127211 */ /* 0x001fe400078ec0ff */
[----:B------:R-:W-:Y:S01]  /*8710*/  SHF.L.U32 R10, R8, 0x1f, RZ ;  /* 0x0000001f080a7819 */ /* 0x000fe200000006ff */
[----:B------:R-:W0:Y:S02]  /*8720*/  @!P3 LDC R11, c[0x0][0x500] ;  /* 0x00014000ff0bbb82 */ /* 0x000e240000000800 */
[----:B------:R-:W-:-:S04]  /*8730*/  IMAD R19, R9, 0x8, R18 ;  /* 0x0000000809137824 */ /* 0x000fc800078e0212 */
[----:B------:R-:W1:Y:S02]  /*8740*/  SYNCS.PHASECHK.TRANS64.TRYWAIT P1, [R19+URZ+0xe0], R10 ;  /* 0x0000e00a130075a7 */ /* 0x000e64000802017f */
[----:B-1----:R-:W-:Y:S05]  /*8750*/  @!P1 BRA `(.L_x_174) ;  /* 0x0000001800cc9947 */ /* 0x002fea0003800000 */
.L_x_218:
[----:B-1----:R-:W-:Y:S01]  /*8760*/  PRMT R10, R16, 0x9910, RZ ;  /* 0x00009910100a7816 */ /* 0x002fe200000000ff */
[----:B0-----:R0:W-:Y:S03]  /*8770*/  @!P3 SYNCS.ARRIVE.TRANS64 RZ, [R19+URZ], R11 ;  /* 0x0000000b13ffb9a7 */ /* 0x0011e6000800003f */
[----:B------:R-:W-:-:S13]  /*8780*/  ISETP.NE.AND P1, PT, R10, 0x2, PT ;  /* 0x000000020a00780c */ /* 0x000fda0003f25270 */
[----:B0-----:R-:W-:Y:S05]  /*8790*/  @P1 BRA `(.L_x_175) ;  /* 0x0000000000041947 */ /* 0x001fea0003800000 */
[----:B------:R-:W-:Y:S01]  /*87a0*/  BPT.TRAP 0x1 ;  /* 0x000000040000795c */ /* 0x000fe20000300000 */
.L_x_175:
[----:B------:R-:W-:Y:S05]  /*87b0*/  @P0 BRA `(.L_x_176) ;  /* 0x0000000000040947 */ /* 0x000fea0003800000 */
[----:B------:R-:W-:Y:S01]  /*87c0*/  BPT.TRAP 0x1 ;  /* 0x000000040000795c */ /* 0x000fe20000300000 */
.L_x_176:
[----:B------:R-:W-:Y:S01]  /*87d0*/  IMAD R18, R9, 0x1000, R18 ;  /* 0x0000100009127824 */ /* 0x000fe200078e0212 */
[----:B------:R-:W-:Y:S01]  /*87e0*/  R2UR UR9, R19 ;  /* 0x00000000130972ca */ /* 0x000fe200000e0000 */
[----:B------:R-:W-:Y:S01]  /*87f0*/  VIADD R7, R7, 0xffffffff ;  /* 0xffffffff07077836 */ /* 0x000fe20000000000 */
[----:B------:R-:W-:Y:S01]  /*8800*/  UIADD3 UR4, UP0, UR22, 0xf0, URZ ;  /* 0x000000f016047890 */ /* 0x000fe2000ff1e03f */
[----:B------:R-:W-:Y:S01]  /*8810*/  R2UR UR11, R17 ;  /* 0x00000000110b72ca */ /* 0x000fe200000e0000 */
[----:B------:R-:W-:Y:S01]  /*8820*/  UIADD3 UR24, UP1, UR22, 0x1f0, URZ ;  /* 0x000001f016187890 */ /* 0x000fe2000ff3e03f */
[----:B------:R-:W-:Y:S01]  /*8830*/  R2UR UR8, R18 ;  /* 0x00000000120872ca */ /* 0x000fe200000e0000 */
[----:B------:R-:W-:Y:S01]  /*8840*/  UIADD3.X UR5, URZ, UR23, URZ, UP0, !UPT ;  /* 0x000000173f057290 */ /* 0x000fe200087fe43f */
[----:B------:R-:W-:Y:S01]  /*8850*/  R2UR UR10, R20 ;  /* 0x00000000140a72ca */ /* 0x000fe200000e0000 */
[----:B------:R-:W-:Y:S01]  /*8860*/  VIADD R9, R9, 0x1 ;  /* 0x0000000109097836 */ /* 0x000fe20000000000 */
[----:B------:R-:W-:Y:S01]  /*8870*/  R2UR UR12, R6 ;  /* 0x00000000060c72ca */ /* 0x000fe200000e0000 */
[----:B------:R-:W-:Y:S01]  /*8880*/  UIADD3.X UR25, URZ, UR23, URZ, UP1, !UPT ;  /* 0x000000173f197290 */ /* 0x000fe20008ffe43f */
[----:B------:R-:W-:Y:S01]  /*8890*/  R2UR UR19, R14 ;  /* 0x000000000e1372ca */ /* 0x000fe200000e0000 */
[----:B------:R-:W-:Y:S01]  /*88a0*/  UMOV UR6, 0x0 ;  /* 0x0000000000067882 */ /* 0x000fe20000000000 */
[----:B------:R-:W-:Y:S01]  /*88b0*/  ISETP.GT.AND P4, PT, R7, 0x1, PT ;  /* 0x000000010700780c */ /* 0x000fe20003f84270 */
[----:B------:R-:W-:Y:S01]  /*88c0*/  UMOV UR7, 0x10000000 ;  /* 0x1000000000077882 */ /* 0x000fe20000000000 */
[----:B------:R-:W-:Y:S01]  /*88d0*/  ISETP.NE.AND P1, PT, R9, 0x1c, PT ;  /* 0x0000001c0900780c */ /* 0x000fe20003f25270 */
[----:B------:R-:W-:-:S02]  /*88e0*/  VIADD R20, R20, 0x20 ;  /* 0x0000002014147836 */ /* 0x000fc40000000000 */
[----:B------:R-:W-:Y:S01]  /*88f0*/  UIADD3 UR14, UR8, 0x280, URZ ;  /* 0x00000280080e7890 */ /* 0x000fe2000fffe03f */
[----:B------:R-:W-:Y:S01]  /*8900*/  SEL R11, RZ, 0x1, P1 ;  /* 0x00000001ff0b7807 */ /* 0x000fe20000800000 */
[----:B------:R-:W-:Y:S01]  /*8910*/  UIADD3 UR15, UR8, 0x1c280, URZ ;  /* 0x0001c280080f7890 */ /* 0x000fe2000fffe03f */
[----:B------:R-:W-:Y:S02]  /*8920*/  SEL R9, R9, RZ, P1 ;  /* 0x000000ff09097207 */ /* 0x000fe40000800000 */
[----:B------:R-:W-:Y:S02]  /*8930*/  LOP3.LUT R8, R8, R11, RZ, 0x3c, !PT ;  /* 0x0000000b08087212 */ /* 0x000fe400078e3cff */
[----:B------:R-:W-:Y:S02]  /*8940*/  UMOV UR8, UR14 ;  /* 0x0000000e00087c82 */ /* 0x000fe40008000000 */
[----:B------:R0:W-:Y:S02]  /*8950*/  UTMALDG.3D [UR8], [UR4], desc[UR6] ;  /* 0x00000608040075b4 */ /* 0x0001e40008011000 */
[----:B0-----:R-:W-:Y:S01]  /*8960*/  UMOV UR8, UR15 ;  /* 0x0000000f00087c82 */ /* 0x001fe20008000000 */
[----:B------:R-:W-:-:S02]  /*8970*/  UMOV UR11, UR19 ;  /* 0x00000013000b7c82 */ /* 0x000fc40008000000 */
[----:B------:R0:W-:Y:S02]  /*8980*/  UTMALDG.3D [UR8], [UR24], desc[UR6] ;  /* 0x00000608180075b4 */ /* 0x0001e40008011000 */
[----:B0-----:R-:W-:Y:S05]  /*8990*/  @P4 BRA `(.L_x_177) ;  /* 0xfffffffc00504947 */ /* 0x001fea000383ffff */
.L_x_173:
[----:B------:R-:W-:Y:S05]  /*89a0*/  BSYNC B1 ;  /* 0x0000000000017941 */ /* 0x000fea0003800000 */
.L_x_172:
[----:B------:R-:W-:Y:S01]  /*89b0*/  LOP3.LUT P5, RZ, R15, 0xff, RZ, 0xc0, !PT ;  /* 0x000000ff0fff7812 */ /* 0x000fe200078ac0ff */
[C---:B------:R-:W-:Y:S01]  /*89c0*/  IMAD.IADD R5, R12.reuse, 0x1, R5 ;  /* 0x000000010c057824 */ /* 0x040fe200078e0205 */
[----:B------:R-:W-:Y:S01]  /*89d0*/  ULDC.64 UR4, c[0x0][0x650] ;  /* 0x0001940000047ab9 */ /* 0x000fe20000000a00 */
[C---:B------:R-:W-:Y:S01]  /*89e0*/  ISETP.GE.U32.AND P4, PT, R12.reuse, 0x1c, PT ;  /* 0x0000001c0c00780c */ /* 0x040fe20003f86070 */
[----:B------:R-:W-:Y:S01]  /*89f0*/  BSSY B1, `(.L_x_178) ;  /* 0x000006a000017945 */ /* 0x000fe20003800000 */
[----:B------:R-:W-:Y:S01]  /*8a00*/  IMAD.MOV.U32 R11, RZ, RZ, -0x1 ;  /* 0xffffffffff0b7424 */ /* 0x000fe200078e00ff */
[----:B------:R-:W-:Y:S01]  /*8a10*/  ISETP.GT.U32.AND P1, PT, R5, 0x1b, PT ;  /* 0x0000001b0500780c */ /* 0x000fe20003f24070 */
[----:B------:R-:W-:Y:S01]  /*8a20*/  IMAD.MOV.U32 R14, RZ, RZ, -0x1 ;  /* 0xffffffffff0e7424 */ /* 0x000fe200078e00ff */
[----:B------:R-:W-:Y:S02]  /*8a30*/  PRMT R15, RZ, 0x7610, R15 ;  /* 0x00007610ff0f7816 */ /* 0x000fe4000000000f */
[----:B------:R-:W-:-:S03]  /*8a40*/  ISETP.LT.U32.AND P1, PT, R12, 0x1c, P1 ;  /* 0x0000001c0c00780c */ /* 0x000fc60000f21070 */
[----:B------:R-:W0:Y:S01]  /*8a50*/  @P5 S2R R7, SR_CgaCtaId ;  /* 0x0000000000075919 */ /* 0x000e220000008800 */
[----:B------:R-:W-:Y:S02]  /*8a60*/  @P5 MOV R6, 0x400 ;  /* 0x0000040000065802 */ /* 0x000fe40000000f00 */
[----:B------:R-:W-:-:S04]  /*8a70*/  SEL R8, RZ, 0x1, !P1 ;  /* 0x00000001ff087807 */ /* 0x000fc80004800000 */
[----:B------:R-:W-:Y:S02]  /*8a80*/  LOP3.LUT R13, R13, R8, RZ, 0x3c, !PT ;  /* 0x000000080d0d7212 */ /* 0x000fe400078e3cff */
[----:B0-----:R-:W-:-:S04]  /*8a90*/  @P5 LEA R6, R7, R6, 0x18 ;  /* 0x0000000607065211 */ /* 0x001fc800078ec0ff */
[----:B------:R0:W-:Y:S01]  /*8aa0*/  @P5 SYNCS.ARRIVE.TRANS64.A1T0 RZ, [R6+URZ+0x1d8], RZ ;  /* 0x0001d8ff06ff59a7 */ /* 0x0001e2000810003f */
[----:B------:R-:W-:-:S04]  /*8ab0*/  IADD3 R2, P5, R2, UR20, RZ ;  /* 0x0000001402027c10 */ /* 0x000fc8000ffbe0ff */
[----:B------:R-:W-:Y:S02]  /*8ac0*/  IADD3.X R3, R3, UR13, RZ, P5, !PT ;  /* 0x0000000d03037c10 */ /* 0x000fe4000affe4ff */
[----:B------:R-:W-:Y:S02]  /*8ad0*/  ISETP.GE.U32.AND P1, PT, R2, UR4, PT ;  /* 0x0000000402007c0c */ /* 0x000fe4000bf26070 */
[----:B0-----:R-:W-:Y:S02]  /*8ae0*/  SHF.R.U32.HI R6, RZ, 0x2, R5 ;  /* 0x00000002ff067819 */ /* 0x001fe40000011605 */
[----:B------:R-:W-:-:S03]  /*8af0*/  ISETP.GE.U32.AND.EX P1, PT, R3, UR5, PT, P1 ;  /* 0x0000000503007c0c */ /* 0x000fc6000bf26110 */
[----:B------:R-:W-:-:S04]  /*8b00*/  IMAD.WIDE.U32 R6, R6, 0x24924925, RZ ;  /* 0x2492492506067825 */ /* 0x000fc800078e00ff */
[----:B------:R-:W-:Y:S01]  /*8b10*/  IMAD R5, R7, -0x1c, R5 ;  /* 0xffffffe407057824 */ /* 0x000fe200078e0205 */
[--C-:B------:R-:W-:Y:S01]  /*8b20*/  @P4 LOP3.LUT R13, R13, 0x1, R7.reuse, 0x78, !PT ;  /* 0x000000010d0d4812 */ /* 0x100fe200078e7807 */
[----:B------:R-:W-:Y:S01]  /*8b30*/  IMAD.MOV.U32 R6, RZ, RZ, -0x1 ;  /* 0xffffffffff067424 */ /* 0x000fe200078e00ff */
[----:B------:R-:W-:-:S03]  /*8b40*/  PRMT R7, RZ, 0x7610, R7 ;  /* 0x00007610ff077816 */ /* 0x000fc60000000007 */
[----:B------:R-:W-:Y:S05]  /*8b50*/  @P1 BRA `(.L_x_179) ;  /* 0x00000004004c1947 */ /* 0x000fea0003800000 */
[----:B------:R-:W-:Y:S01]  /*8b60*/  ULDC.64 UR4, c[0x0][0x628] ;  /* 0x00018a0000047ab9 */ /* 0x000fe20000000a00 */
[----:B------:R-:W0:Y:S01]  /*8b70*/  S2R R17, SR_CTAID.X ;  /* 0x0000000000117919 */ /* 0x000e220000002500 */
[----:B------:R-:W-:Y:S01]  /*8b80*/  ISETP.NE.U32.AND P1, PT, RZ, UR4, PT ;  /* 0x00000004ff007c0c */ /* 0x000fe2000bf25070 */
[----:B------:R-:W-:Y:S01]  /*8b90*/  ULDC UR7, c[0x0][0x630] ;  /* 0x00018c0000077ab9 */ /* 0x000fe20000000800 */
[----:B------:R-:W-:Y:S01]  /*8ba0*/  IMAD.MOV.U32 R6, RZ, RZ, R2 ;  /* 0x000000ffff067224 */ /* 0x000fe200078e0002 */
[----:B------:R-:W1:Y:S01]  /*8bb0*/  S2R R14, SR_CTAID.Y ;  /* 0x00000000000e7919 */ /* 0x000e620000002600 */
[----:B------:R-:W-:Y:S01]  /*8bc0*/  ISETP.NE.AND.EX P1, PT, RZ, UR5, PT, P1 ;  /* 0x00000005ff007c0c */ /* 0x000fe2000bf25310 */
[----:B------:R-:W-:-:S12]  /*8bd0*/  IMAD.MOV.U32 R7, RZ, RZ, R3 ;  /* 0x000000ffff077224 */ /* 0x000fd800078e0003 */
[----:B------:R-:W-:Y:S05]  /*8be0*/  @!P1 BRA `(.L_x_180) ;  /* 0x0000000000289947 */ /* 0x000fea0003800000 */
[----:B------:R-:W-:Y:S02]  /*8bf0*/  ULDC UR6, c[0x0][0x634] ;  /* 0x00018d0000067ab9 */ /* 0x000fe40000000800 */
[----:B------:R-:W-:-:S05]  /*8c00*/  IADD3 R11, P1, R2, UR6, RZ ;  /* 0x00000006020b7c10 */ /* 0x000fca000ff3e0ff */
[----:B------:R-:W-:-:S04]  /*8c10*/  IMAD.X R19, RZ, RZ, R3, P1 ;  /* 0x000000ffff137224 */ /* 0x000fc800008e0603 */
[----:B------:R-:W-:-:S04]  /*8c20*/  IMAD.WIDE.U32 R8, R19, UR4, RZ ;  /* 0x0000000413087c25 */ /* 0x000fc8000f8e00ff */
[----:B------:R-:W-:-:S04]  /*8c30*/  IMAD.WIDE.U32 R8, P1, R11, UR5, R8 ;  /* 0x000000050b087c25 */ /* 0x000fc8000f820008 */
[----:B------:R-:W-:-:S04]  /*8c40*/  IMAD.WIDE.U32 R10, R11, UR4, RZ ;  /* 0x000000040b0a7c25 */ /* 0x000fc8000f8e00ff */
[----:B------:R-:W-:Y:S01]  /*8c50*/  IMAD.X R7, RZ, RZ, RZ, P1 ;  /* 0x000000ffff077224 */ /* 0x000fe200008e06ff */
[----:B------:R-:W-:Y:S01]  /*8c60*/  IADD3 RZ, P1, R11, R8, RZ ;  /* 0x000000080bff7210 */ /* 0x000fe20007f3e0ff */
[----:B------:R-:W-:-:S04]  /*8c70*/  IMAD.MOV.U32 R6, RZ, RZ, R9 ;  /* 0x000000ffff067224 */ /* 0x000fc800078e0009 */
[----:B------:R-:W-:-:S08]  /*8c80*/  IMAD.WIDE.U32.X R6, R19, UR5, R6, P1 ;  /* 0x0000000513067c25 */ /* 0x000fd000088e0406 */
.L_x_180:
[--C-:B------:R-:W-:Y:S01]  /*8c90*/  SHF.R.U64 R10, R6, UR7, R7.reuse ;  /* 0x00000007060a7c19 */ /* 0x100fe20008001207 */
[----:B------:R-:W-:Y:S01]  /*8ca0*/  ULDC.64 UR4, c[0x0][0x620] ;  /* 0x0001880000047ab9 */ /* 0x000fe20000000a00 */
[----:B------:R-:W-:Y:S01]  /*8cb0*/  SHF.R.U32.HI R6, RZ, UR7, R7 ;  /* 0x00000007ff067c19 */ /* 0x000fe20008011607 */
[----:B------:R-:W2:Y:S01]  /*8cc0*/  LDC R22, c[0x0][0x144] ;  /* 0x00005100ff167b82 */ /* 0x000ea20000000800 */
[----:B------:R-:W-:Y:S01]  /*8cd0*/  IADD3 R9, P1, RZ, -R10, RZ ;  /* 0x8000000aff097210 */ /* 0x000fe20007f3e0ff */
[----:B------:R-:W-:Y:S01]  /*8ce0*/  ULDC.64 UR8, c[0x0][0x640] ;  /* 0x0001900000087ab9 */ /* 0x000fe20000000a00 */
[----:B0-----:R-:W-:Y:S01]  /*8cf0*/  I2FP.F32.U32 R11, R17 ;  /* 0x00000011000b7245 */ /* 0x001fe20000201000 */
[----:B------:R-:W-:Y:S02]  /*8d00*/  ULDC UR6, c[0x0][0x608] ;  /* 0x0001820000067ab9 */ /* 0x000fe40000000800 */
[----:B------:R-:W-:Y:S01]  /*8d10*/  IMAD.X R6, RZ, RZ, ~R6, P1 ;  /* 0x000000ffff067224 */ /* 0x000fe200008e0e06 */
[----:B------:R-:W-:Y:S01]  /*8d20*/  ISETP.NE.U32.AND P1, PT, RZ, UR8, PT ;  /* 0x00000008ff007c0c */ /* 0x000fe2000bf25070 */
[----:B------:R-:W0:Y:S02]  /*8d30*/  LDC R19, c[0x0][0x148] ;  /* 0x00005200ff137b82 */ /* 0x000e240000000800 */
[----:B------:R-:W-:Y:S01]  /*8d40*/  IMAD R8, R6, UR4, RZ ;  /* 0x0000000406087c24 */ /* 0x000fe2000f8e02ff */
[----:B------:R-:W-:Y:S01]  /*8d50*/  ISETP.NE.AND.EX P1, PT, RZ, UR9, PT, P1 ;  /* 0x00000009ff007c0c */ /* 0x000fe2000bf25310 */
[----:B------:R-:W-:Y:S01]  /*8d60*/  IMAD.WIDE.U32 R6, R9, UR4, R2 ;  /* 0x0000000409067c25 */ /* 0x000fe2000f8e0002 */
[----:B------:R-:W-:-:S03]  /*8d70*/  ULDC UR4, c[0x0][0x150] ;  /* 0x0000540000047ab9 */ /* 0x000fc60000000800 */
[----:B------:R-:W-:Y:S02]  /*8d80*/  IMAD R9, R9, UR5, R8 ;  /* 0x0000000509097c24 */ /* 0x000fe4000f8e0208 */
[----:B------:R-:W-:Y:S01]  /*8d90*/  FMUL R8, R11, UR4 ;  /* 0x000000040b087c20 */ /* 0x000fe20008400000 */
[----:B------:R-:W-:Y:S01]  /*8da0*/  ULDC UR4, c[0x0][0x618] ;  /* 0x0001860000047ab9 */ /* 0x000fe20000000800 */
[----:B------:R-:W-:Y:S01]  /*8db0*/  ULDC UR5, c[0x0][0x154] ;  /* 0x0000550000057ab9 */ /* 0x000fe20000000800 */
[----:B------:R-:W-:-:S03]  /*8dc0*/  IMAD.IADD R7, R7, 0x1, R9 ;  /* 0x0000000107077824 */ /* 0x000fc600078e0209 */
[----:B------:R-:W3:Y:S02]  /*8dd0*/  F2I.U32.TRUNC.NTZ R8, R8 ;  /* 0x0000000800087305 */ /* 0x000ee4000020f000 */
[----:B------:R-:W-:Y:S02]  /*8de0*/  SHF.R.U64 R11, R6, UR4, R7 ;  /* 0x00000004060b7c19 */ /* 0x000fe40008001207 */
[----:B-1----:R-:W-:-:S05]  /*8df0*/  I2FP.F32.U32 R6, R14 ;  /* 0x0000000e00067245 */ /* 0x002fca0000201000 */
[----:B------:R-:W-:Y:S01]  /*8e00*/  FMUL R21, R6, UR5 ;  /* 0x0000000506157c20 */ /* 0x000fe20008400000 */
[----:B------:R-:W-:Y:S01]  /*8e10*/  SHF.R.U32.HI R6, RZ, UR4, R7 ;  /* 0x00000004ff067c19 */ /* 0x000fe20008011607 */
[----:B------:R-:W-:-:S03]  /*8e20*/  ULDC UR4, c[0x0][0x658] ;  /* 0x0001960000047ab9 */ /* 0x000fc60000000800 */
[--C-:B------:R-:W-:Y:S01]  /*8e30*/  SHF.R.U64 R20, R11, UR6, R6.reuse ;  /* 0x000000060b147c19 */ /* 0x100fe20008001206 */
[----:B------:R-:W1:Y:S01]  /*8e40*/  F2I.U32.TRUNC.NTZ R21, R21 ;  /* 0x0000001500157305 */ /* 0x000e62000020f000 */
[----:B------:R-:W-:Y:S01]  /*8e50*/  SHF.R.U32.HI R7, RZ, UR6, R6 ;  /* 0x00000006ff077c19 */ /* 0x000fe20008011606 */
[----:B---3--:R-:W-:-:S03]  /*8e60*/  IMAD.MOV R8, RZ, RZ, -R8 ;  /* 0x000000ffff087224 */ /* 0x008fc600078e0a08 */
[----:B------:R-:W-:Y:S01]  /*8e70*/  SHF.R.U64 R18, R20, UR4, R7 ;  /* 0x0000000414127c19 */ /* 0x000fe20008001207 */
[----:B--2---:R-:W-:Y:S01]  /*8e80*/  IMAD R17, R22, R8, R17 ;  /* 0x0000000816117224 */ /* 0x004fe200078e0211 */
[----:B------:R-:W-:-:S03]  /*8e90*/  SHF.R.U32.HI R23, RZ, UR4, R7 ;  /* 0x00000004ff177c19 */ /* 0x000fc60008011607 */
[----:B------:R-:W-:Y:S02]  /*8ea0*/  IMAD.MOV.U32 R6, RZ, RZ, R18 ;  /* 0x000000ffff067224 */ /* 0x000fe400078e0012 */
[----:B------:R-:W-:Y:S01]  /*8eb0*/  IMAD.MOV.U32 R7, RZ, RZ, R23 ;  /* 0x000000ffff077224 */ /* 0x000fe200078e0017 */
[----:B-1----:R-:W-:Y:S06]  /*8ec0*/  @!P1 BRA `(.L_x_181) ;  /* 0x0000000000289947 */ /* 0x002fec0003800000 */
[----:B------:R-:W-:Y:S02]  /*8ed0*/  ULDC UR4, c[0x0][0x64c] ;  /* 0x0001930000047ab9 */ /* 0x000fe40000000800 */
[----:B------:R-:W-:-:S05]  /*8ee0*/  IADD3 R7, P1, R18, UR4, RZ ;  /* 0x0000000412077c10 */ /* 0x000fca000ff3e0ff */
[----:B------:R-:W-:-:S04]  /*8ef0*/  IMAD.X R23, RZ, RZ, R23, P1 ;  /* 0x000000ffff177224 */ /* 0x000fc800008e0617 */
[----:B------:R-:W-:-:S04]  /*8f00*/  IMAD.WIDE.U32 R8, R23, UR8, RZ ;  /* 0x0000000817087c25 */ /* 0x000fc8000f8e00ff */
[----:B------:R-:W-:-:S04]  /*8f10*/  IMAD.WIDE.U32 R8, P1, R7, UR9, R8 ;  /* 0x0000000907087c25 */ /* 0x000fc8000f820008 */
[----:B------:R-:W-:-:S04]  /*8f20*/  IMAD.WIDE.U32 R6, R7, UR8, RZ ;  /* 0x0000000807067c25 */ /* 0x000fc8000f8e00ff */
[----:B------:R-:W-:Y:S01]  /*8f30*/  IMAD.MOV.U32 R6, RZ, RZ, R9 ;  /* 0x000000ffff067224 */ /* 0x000fe200078e0009 */
[----:B------:R-:W-:Y:S01]  /*8f40*/  IADD3 RZ, P4, R7, R8, RZ ;  /* 0x0000000807ff7210 */ /* 0x000fe20007f9e0ff */
[----:B------:R-:W-:-:S04]  /*8f50*/  IMAD.X R7, RZ, RZ, RZ, P1 ;  /* 0x000000ffff077224 */ /* 0x000fc800008e06ff */
[----:B------:R-:W-:-:S08]  /*8f60*/  IMAD.WIDE.U32.X R6, R23, UR9, R6, P4 ;  /* 0x0000000917067c25 */ /* 0x000fd0000a0e0406 */
.L_x_181:
[----:B------:R-:W-:Y:S01]  /*8f70*/  ULDC UR4, c[0x0][0x648] ;  /* 0x0001920000047ab9 */ /* 0x000fe20000000800 */
[----:B------:R-:W-:Y:S01]  /*8f80*/  LOP3.LUT R20, R20, UR17, RZ, 0xc0, !PT ;  /* 0x0000001114147c12 */ /* 0x000fe2000f8ec0ff */
[----:B------:R-:W-:Y:S01]  /*8f90*/  IMAD.MOV R21, RZ, RZ, -R21 ;  /* 0x000000ffff157224 */ /* 0x000fe200078e0a15 */
[----:B------:R-:W-:Y:S01]  /*8fa0*/  SHF.R.U64 R7, R6, UR4, R7 ;  /* 0x0000000406077c19 */ /* 0x000fe20008001207 */
[----:B------:R-:W-:Y:S01]  /*8fb0*/  ULDC UR4, c[0x0][0x638] ;  /* 0x00018e0000047ab9 */ /* 0x000fe20000000800 */
[----:B------:R-:W-:Y:S01]  /*8fc0*/  LOP3.LUT R11, R11, UR16, RZ, 0xc0, !PT ;  /* 0x000000100b0b7c12 */ /* 0x000fe2000f8ec0ff */
[----:B0-----:R-:W-:Y:S01]  /*8fd0*/  @P2 IMAD R17, R19, R21, R14 ;  /* 0x0000001513112224 */ /* 0x001fe200078e020e */
[----:B------:R-:W-:Y:S01]  /*8fe0*/  ULDC UR5, c[0x0][0x610] ;  /* 0x0001840000057ab9 */ /* 0x000fe20000000800 */
[----:B------:R-:W-:Y:S02]  /*8ff0*/  IMAD.MOV R9, RZ, RZ, -R7 ;  /* 0x000000ffff097224 */ /* 0x000fe400078e0a07 */
[----:B------:R-:W-:-:S02]  /*9000*/  IMAD R20, R7, UR18, R20 ;  /* 0x0000001207147c24 */ /* 0x000fc4000f8e0214 */
[----:B------:R-:W-:Y:S01]  /*9010*/  IMAD R18, R9, UR4, R18 ;  /* 0x0000000409127c24 */ /* 0x000fe2000f8e0212 */
[----:B------:R-:W-:Y:S01]  /*9020*/  ULDC UR4, c[0x0][0x600] ;  /* 0x0001800000047ab9 */ /* 0x000fe20000000800 */
[----:B------:R-:W-:Y:S02]  /*9030*/  IMAD R17, R20, UR5, R17 ;  /* 0x0000000514117c24 */ /* 0x000fe4000f8e0211 */
[----:B------:R-:W-:Y:S02]  /*9040*/  IMAD R18, R18, UR4, R11 ;  /* 0x0000000412127c24 */ /* 0x000fe4000f8e020b */
[----:B------:R-:W-:Y:S02]  /*9050*/  IMAD.MOV.U32 R7, RZ, RZ, 0x1 ;  /* 0x00000001ff077424 */ /* 0x000fe400078e00ff */
[----:B------:R-:W-:Y:S01]  /*9060*/  IMAD.MOV.U32 R6, RZ, RZ, R10 ;  /* 0x000000ffff067224 */ /* 0x000fe200078e000a */
[----:B------:R-:W-:Y:S02]  /*9070*/  SEL R14, R18, R17, !P2 ;  /* 0x00000011120e7207 */ /* 0x000fe40005000000 */
[----:B------:R-:W-:-:S07]  /*9080*/  SEL R11, R17, R18, !P2 ;  /* 0x00000012110b7207 */ /* 0x000fce0005000000 */
.L_x_179:
[----:B------:R-:W-:Y:S05]  /*9090*/  BSYNC B1 ;  /* 0x0000000000017941 */ /* 0x000fea0003800000 */
.L_x_178:
[----:B------:R-:W-:-:S13]  /*90a0*/  LOP3.LUT P1, RZ, R7, 0xff, RZ, 0xc0, !PT ;  /* 0x000000ff07ff7812 */ /* 0x000fda000782c0ff */
[----:B------:R-:W-:Y:S05]  /*90b0*/  @P1 BRA `(.L_x_182) ;  /* 0xfffffff400541947 */ /* 0x000fea000383ffff */
[----:B------:R-:W-:Y:S05]  /*90c0*/  BSYNC B0 ;  /* 0x0000000000007941 */ /* 0x000fea0003800000 */
.L_x_170:
[----:B------:R-:W-:-:S03]  /*90d0*/  UMOV UR4, 0xffffffff ;  /* 0xffffffff00047882 */ /* 0x000fc60000000000 */
[----:B------:R-:W-:Y:S05]  /*90e0*/  BRA.DIV UR4, `(.L_x_183) ;  /* 0x00000012047c7947 */ /* 0x000fea000b800000 */
[----:B------:R-:W-:-:S13]  /*90f0*/  ELECT P0, URZ, PT ;  /* 0x00000000003f782f */ /* 0x000fda0003800000 */
.L_x_221:
[----:B------:R-:W-:Y:S04]  /*9100*/  BSSY B0, `(.L_x_184) ;  /* 0x0000103000007945 */ /* 0x000fe80003800000 */
[----:B------:R-:W-:Y:S05]  /*9110*/  @!P0 BRA `(.L_x_185) ;  /* 0x0000001000048947 */ /* 0x000fea0003800000 */
[----:B------:R-:W-:-:S04]  /*9120*/  LOP3.LUT R4, R4, 0x2, RZ, 0xfc, !PT ;  /* 0x0000000204047812 */ /* 0x000fc800078efcff */
[----:B------:R-:W-:-:S13]  /*9130*/  ISETP.NE.AND P0, PT, R4, 0x3, PT ;  /* 0x000000030400780c */ /* 0x000fda0003f05270 */
[----:B------:R-:W-:Y:S05]  /*9140*/  @!P0 BRA `(.L_x_186) ;  /* 0x0000000000048947 */ /* 0x000fea0003800000 */
[----:B------:R-:W-:Y:S01]  /*9150*/  BPT.TRAP 0x1 ;  /* 0x000000040000795c */ /* 0x000fe20000300000 */
.L_x_186:
[----:B------:R-:W0:Y:S01]  /*9160*/  S2R R3, SR_CgaCtaId ;  /* 0x0000000000037919 */ /* 0x000e220000008800 */
[----:B------:R-:W-:-:S04]  /*9170*/  MOV R0, 0x400 ;  /* 0x0000040000007802 */ /* 0x000fc80000000f00 */
[----:B0-----:R-:W-:Y:S02]  /*9180*/  LEA R0, R3, R0, 0x18 ;  /* 0x0000000003007211 */ /* 0x001fe400078ec0ff */
[----:B------:R-:W-:-:S03]  /*9190*/  SHF.L.U32 R3, R13, 0x1f, RZ ;  /* 0x0000001f0d037819 */ /* 0x000fc600000006ff */
[----:B------:R-:W-:-:S04]  /*91a0*/  VIADD R0, R0, 0xe0 ;  /* 0x000000e000007836 */ /* 0x000fc80000000000 */
[C---:B------:R-:W-:Y:S02]  /*91b0*/  IMAD R6, R5.reuse, 0x8, R0 ;  /* 0x0000000805067824 */ /* 0x040fe400078e0200 */
[----:B------:R-:W-:Y:S02]  /*91c0*/  VIADD R5, R5, 0x1 ;  /* 0x0000000105057836 */ /* 0x000fe40000000000 */
[----:B------:R-:W0:Y:S03]  /*91d0*/  SYNCS.PHASECHK.TRANS64.TRYWAIT P0, [R6+URZ], R3 ;  /* 0x00000003060075a7 */ /* 0x000e26000800017f */
[----:B------:R-:W-:-:S04]  /*91e0*/  ISETP.NE.AND P1, PT, R5, 0x1c, PT ;  /* 0x0000001c0500780c */ /* 0x000fc80003f25270 */
[----:B------:R-:W-:Y:S02]  /*91f0*/  SEL R2, RZ, 0x1, P1 ;  /* 0x00000001ff027807 */ /* 0x000fe40000800000 */
[----:B------:R-:W-:Y:S02]  /*9200*/  SEL R5, R5, RZ, P1 ;  /* 0x000000ff05057207 */ /* 0x000fe40000800000 */
[----:B------:R-:W-:-:S03]  /*9210*/  LOP3.LUT R8, R13, R2, RZ, 0x3c, !PT ;  /* 0x000000020d087212 */ /* 0x000fc600078e3cff */
[----:B------:R-:W-:Y:S01]  /*9220*/  IMAD R7, R5, 0x8, R0 ;  /* 0x0000000805077824 */ /* 0x000fe200078e0200 */
[----:B------:R-:W-:Y:S01]  /*9230*/  SHF.L.U32 R4, R8, 0x1f, RZ ;  /* 0x0000001f08047819 */ /* 0x000fe200000006ff */
[----:B0-----:R-:W-:Y:S06]  /*9240*/  @!P0 BRA `(.L_x_187) ;  /* 0x0000001000488947 */ /* 0x001fec0003800000 */
.L_x_222:
[----:B------:R-:W1:Y:S01]  /*9250*/  SYNCS.PHASECHK.TRANS64.TRYWAIT P0, [R7+URZ], R4 ;  /* 0x00000004070075a7 */ /* 0x000e62000800017f */
[----:B------:R-:W-:-:S05]  /*9260*/  VIADD R2, R5, 0x1 ;  /* 0x0000000105027836 */ /* 0x000fca0000000000 */
[----:B------:R-:W-:-:S04]  /*9270*/  ISETP.NE.AND P1, PT, R2, 0x1c, PT ;  /* 0x0000001c0200780c */ /* 0x000fc80003f25270 */
[----:B0-----:R-:W-:Y:S02]  /*9280*/  SEL R3, RZ, 0x1, P1 ;  /* 0x00000001ff037807 */ /* 0x001fe40000800000 */
[----:B------:R-:W-:Y:S02]  /*9290*/  SEL R9, R2, RZ, P1 ;  /* 0x000000ff02097207 */ /* 0x000fe40000800000 */
[----:B------:R-:W-:-:S03]  /*92a0*/  LOP3.LUT R8, R8, R3, RZ, 0x3c, !PT ;  /* 0x0000000308087212 */ /* 0x000fc600078e3cff */
[----:B------:R-:W-:Y:S01]  /*92b0*/  IMAD R6, R9, 0x8, R0 ;  /* 0x0000000809067824 */ /* 0x000fe200078e0200 */
[----:B------:R-:W-:Y:S01]  /*92c0*/  SHF.L.U32 R5, R8, 0x1f, RZ ;  /* 0x0000001f08057819 */ /* 0x000fe200000006ff */
[----:B-1----:R-:W-:Y:S06]  /*92d0*/  @!P0 BRA `(.L_x_188) ;  /* 0x0000001000388947 */ /* 0x002fec0003800000 */
.L_x_223:
[----:B------:R-:W1:Y:S01]  /*92e0*/  SYNCS.PHASECHK.TRANS64.TRYWAIT P0, [R6+URZ], R5 ;  /* 0x00000005060075a7 */ /* 0x000e62000800017f */
[----:B------:R-:W-:-:S05]  /*92f0*/  VIADD R2, R9, 0x1 ;  /* 0x0000000109027836 */ /* 0x000fca0000000000 */
[----:B------:R-:W-:-:S04]  /*9300*/  ISETP.NE.AND P1, PT, R2, 0x1c, PT ;  /* 0x0000001c0200780c */ /* 0x000fc80003f25270 */
[----:B------:R-:W-:Y:S02]  /*9310*/  SEL R3, RZ, 0x1, P1 ;  /* 0x00000001ff037807 */ /* 0x000fe40000800000 */
[----:B0-----:R-:W-:Y:S02]  /*9320*/  SEL R7, R2, RZ, P1 ;  /* 0x000000ff02077207 */ /* 0x001fe40000800000 */
[----:B------:R-:W-:-:S03]  /*9330*/  LOP3.LUT R8, R8, R3, RZ, 0x3c, !PT ;  /* 0x0000000308087212 */ /* 0x000fc600078e3cff */
[----:B------:R-:W-:Y:S01]  /*9340*/  IMAD R9, R7, 0x8, R0 ;  /* 0x0000000807097824 */ /* 0x000fe200078e0200 */
[----:B------:R-:W-:Y:S01]  /*9350*/  SHF.L.U32 R4, R8, 0x1f, RZ ;  /* 0x0000001f08047819 */ /* 0x000fe200000006ff */
[----:B-1----:R-:W-:Y:S06]  /*9360*/  @!P0 BRA `(.L_x_189) ;  /* 0x0000001000288947 */ /* 0x002fec0003800000 */
.L_x_224:
[----:B------:R-:W1:Y:S01]  /*9370*/  SYNCS.PHASECHK.TRANS64.TRYWAIT P0, [R9+URZ], R4 ;  /* 0x00000004090075a7 */ /* 0x000e62000800017f */
[----:B------:R-:W-:-:S05]  /*9380*/  VIADD R2, R7, 0x1 ;  /* 0x0000000107027836 */ /* 0x000fca0000000000 */
[----:B------:R-:W-:-:S04]  /*9390*/  ISETP.NE.AND P1, PT, R2, 0x1c, PT ;  /* 0x0000001c0200780c */ /* 0x000fc80003f25270 */
[----:B------:R-:W-:Y:S02]  /*93a0*/  SEL R3, RZ, 0x1, P1 ;  /* 0x00000001ff037807 */ /* 0x000fe40000800000 */
[----:B------:R-:W-:Y:S02]  /*93b0*/  SEL R7, R2, RZ, P1 ;  /* 0x000000ff02077207 */ /* 0x000fe40000800000 */
[----:B------:R-:W-:-:S03]  /*93c0*/  LOP3.LUT R8, R8, R3, RZ, 0x3c, !PT ;  /* 0x0000000308087212 */ /* 0x000fc600078e3cff */
[----:B0-----:R-:W-:Y:S01]  /*93d0*/  IMAD R6, R7, 0x8, R0 ;  /* 0x0000000807067824 */ /* 0x001fe200078e0200 */
[----:B------:R-:W-:Y:S01]  /*93e0*/  SHF.L.U32 R5, R8, 0x1f, RZ ;  /* 0x0000001f08057819 */ /* 0x000fe200000006ff */
[----:B-1----:R-:W-:Y:S06]  /*93f0*/  @!P0 BRA `(.L_x_190) ;  /* 0x0000001000188947 */ /* 0x002fec0003800000 */
.L_x_225:
        /* <DEDUP_REMOVED lines=9> */
.L_x_226:
        /* <DEDUP_REMOVED lines=9> */
.L_x_227:
        /* <DEDUP_REMOVED lines=9> */
.L_x_228:
        /* <DEDUP_REMOVED lines=9> */
.L_x_229:
        /* <DEDUP_REMOVED lines=9> */
.L_x_230:
        /* <DEDUP_REMOVED lines=9> */
.L_x_231:
        /* <DEDUP_REMOVED lines=9> */
.L_x_232:
        /* <DEDUP_REMOVED lines=9> */
.L_x_233:
        /* <DEDUP_REMOVED lines=9> */
.L_x_234:
        /* <DEDUP_REMOVED lines=9> */
.L_x_235:
        /* <DEDUP_REMOVED lines=9> */
.L_x_236:
        /* <DEDUP_REMOVED lines=9> */
.L_x_237:
        /* <DEDUP_REMOVED lines=9> */
.L_x_238:
        /* <DEDUP_REMOVED lines=9> */
.L_x_239:
        /* <DEDUP_REMOVED lines=9> */
.L_x_240:
        /* <DEDUP_REMOVED lines=9> */
.L_x_241:
        /* <DEDUP_REMOVED lines=9> */
.L_x_242:
        /* <DEDUP_REMOVED lines=9> */
.L_x_243:
        /* <DEDUP_REMOVED lines=9> */
.L_x_244:
        /* <DEDUP_REMOVED lines=9> */
.L_x_245:
        /* <DEDUP_REMOVED lines=9> */
.L_x_246:
        /* <DEDUP_REMOVED lines=9> */
.L_x_247:
[----:B------:R-:W1:Y:S01]  /*a060*/  SYNCS.PHASECHK.TRANS64.TRYWAIT P0, [R6+URZ], R5 ;  /* 0x00000005060075a7 */ /* 0x000e62000800017f */
[----:B------:R-:W-:-:S05]  /*a070*/  VIADD R2, R7, 0x1 ;  /* 0x0000000107027836 */ /* 0x000fca0000000000 */
[----:B------:R-:W-:-:S04]  /*a080*/  ISETP.NE.AND P1, PT, R2, 0x1c, PT ;  /* 0x0000001c0200780c */ /* 0x000fc80003f25270 */
[----:B0-----:R-:W-:Y:S02]  /*a090*/  SEL R4, RZ, 0x1, P1 ;  /* 0x00000001ff047807 */ /* 0x001fe40000800000 */
[----:B------:R-:W-:Y:S02]  /*a0a0*/  SEL R3, R2, RZ, P1 ;  /* 0x000000ff02037207 */ /* 0x000fe40000800000 */
[----:B------:R-:W-:Y:S01]  /*a0b0*/  LOP3.LUT R4, R11, R4, RZ, 0x3c, !PT ;  /* 0x000000040b047212 */ /* 0x000fe200078e3cff */
[----:B-1----:R-:W-:Y:S06]  /*a0c0*/  @!P0 BRA `(.L_x_213) ;  /* 0x0000000800b08947 */ /* 0x002fec0003800000 */
.L_x_248:
[----:B------:R-:W-:Y:S01]  /*a0d0*/  IMAD R3, R3, 0x8, R0 ;  /* 0x0000000803037824 */ /* 0x000fe200078e0200 */
[----:B------:R-:W-:-:S07]  /*a0e0*/  SHF.L.U32 R0, R4, 0x1f, RZ ;  /* 0x0000001f04007819 */ /* 0x000fce00000006ff */
.L_x_214:
[----:B-1----:R1:W2:Y:S02]  /*a0f0*/  SYNCS.PHASECHK.TRANS64.TRYWAIT P0, [R3+URZ], R0 ;  /* 0x00000000030075a7 */ /* 0x0022a4000800017f */
[----:B--2---:R-:W-:Y:S05]  /*a100*/  @!P0 NANOSLEEP.SYNCS 0x989680 ;  /* 0x009896800000895d */ /* 0x004fea0003900000 */
[----:B------:R-:W2:Y:S02]  /*a110*/  @!P0 SYNCS.PHASECHK.TRANS64 P0, [R3+URZ], R0 ;  /* 0x00000000030085a7 */ /* 0x000ea4000800007f */
[----:B--2---:R-:W-:Y:S05]  /*a120*/  @!P0 BRA `(.L_x_214) ;  /* 0xfffffffc00f08947 */ /* 0x004fea000383ffff */
.L_x_185:
[----:B------:R-:W-:Y:S05]  /*a130*/  BSYNC B0 ;  /* 0x0000000000007941 */ /* 0x000fea0003800000 */
.L_x_184:
[----:B------:R-:W-:Y:S05]  /*a140*/  EXIT ;  /* 0x000000000000794d */ /* 0x000fea0003800000 */
.L_x_18:
[----:B-1----:R-:W-:-:S04]  /*a150*/  IMAD.U32 R11, RZ, RZ, UR6 ;  /* 0x00000006ff0b7e24 */ /* 0x002fc8000f8e00ff */
[----:B------:R1:W4:Y:S03]  /*a160*/  SYNCS.PHASECHK.TRANS64.TRYWAIT P0, [R11+URZ], R10 ;  /* 0x0000000a0b0075a7 */ /* 0x000326000800017f */
[----:B----4-:R-:W-:Y:S05]  /*a170*/  @!P0 NANOSLEEP.SYNCS 0x989680 ;  /* 0x009896800000895d */ /* 0x010fea0003900000 */
[----:B------:R-:W4:Y:S02]  /*a180*/  @!P0 SYNCS.PHASECHK.TRANS64 P0, [R11+URZ], R10 ;  /* 0x0000000a0b0085a7 */ /* 0x000f24000800007f */
[----:B----4-:R-:W-:Y:S05]  /*a190*/  @!P0 BRA `(.L_x_18) ;  /* 0xfffffffc00ec8947 */ /* 0x010fea000383ffff */
[----:B------:R-:W-:Y:S05]  /*a1a0*/  BRA `(.L_x_17) ;  /* 0xffffff7400b47947 */ /* 0x000fea000383ffff */
.L_x_24:
[----:B-1----:R-:W-:-:S04]  /*a1b0*/  IMAD.U32 R140, RZ, RZ, UR12 ;  /* 0x0000000cff8c7e24 */ /* 0x002fc8000f8e00ff */
[----:B------:R1:W4:Y:S03]  /*a1c0*/  SYNCS.PHASECHK.TRANS64.TRYWAIT P0, [R140+URZ], R11 ;  /* 0x0000000b8c0075a7 */ /* 0x000326000800017f */
[----:B----4-:R-:W-:Y:S05]  /*a1d0*/  @!P0 NANOSLEEP.SYNCS 0x989680 ;  /* 0x009896800000895d */ /* 0x010fea0003900000 */
[----:B------:R-:W4:Y:S02]  /*a1e0*/  @!P0 SYNCS.PHASECHK.TRANS64 P0, [R140+URZ], R11 ;  /* 0x0000000b8c0085a7 */ /* 0x000f24000800007f */
[----:B----4-:R-:W-:Y:S05]  /*a1f0*/  @!P0 BRA `(.L_x_24) ;  /* 0xfffffffc00ec8947 */ /* 0x010fea000383ffff */
[----:B------:R-:W-:Y:S05]  /*a200*/  BRA `(.L_x_23) ;  /* 0xffffff7c00e47947 */ /* 0x000fea000383ffff */
.L_x_171:
[----:B------:R-:W-:Y:S01]  /*a210*/  BSSY B1, `(.L_x_215) ;  /* 0x0000006000017945 */ /* 0x000fe20003800000 */
[----:B------:R-:W-:-:S07]  /*a220*/  IMAD.MOV.U32 R7, RZ, RZ, -0x1 ;  /* 0xffffffffff077424 */ /* 0x000fce00078e00ff */
[----:B------:R-:W-:Y:S05]  /*a230*/  WARPSYNC.COLLECTIVE R7, `(.L_x_216) ;  /* 0x00000000070c7348 */ /* 0x000fea0003c00000 */
[----:B------:R-:W-:Y:S02]  /*a240*/  ELECT P1, UR62, PT ;  /* 0x00000000003e782f */ /* 0x000fe40003820000 */
[----:B------:R-:W-:Y:S01]  /*a250*/  MOV R7, UR62 ;  /* 0x0000003e00077c02 */ /* 0x000fe20008000f00 */
[----:B------:R-:W-:Y:S10]  /*a260*/  ENDCOLLECTIVE ;  /* 0x000000000000791b */ /* 0x000ff40003800000 */
.L_x_216:
[----:B------:R-:W-:Y:S05]  /*a270*/  BSYNC B1 ;  /* 0x0000000000017941 */ /* 0x000fea0003800000 */
.L_x_215:
[----:B------:R-:W-:Y:S05]  /*a280*/  BRA `(.L_x_217) ;  /* 0xffffffe000ec7947 */ /* 0x000fea000383ffff */
.L_x_174:
[----:B-1----:R1:W2:Y:S02]  /*a290*/  SYNCS.PHASECHK.TRANS64.TRYWAIT P1, [R19+URZ+0xe0], R10 ;  /* 0x0000e00a130075a7 */ /* 0x0022a4000802017f */
[----:B--2---:R-:W-:Y:S05]  /*a2a0*/  @!P1 NANOSLEEP.SYNCS 0x989680 ;  /* 0x009896800000995d */ /* 0x004fea0003900000 */
[----:B------:R-:W2:Y:S02]  /*a2b0*/  @!P1 SYNCS.PHASECHK.TRANS64 P1, [R19+URZ+0xe0], R10 ;  /* 0x0000e00a130095a7 */ /* 0x000ea4000802007f */
[----:B--2---:R-:W-:Y:S05]  /*a2c0*/  @!P1 BRA `(.L_x_174) ;  /* 0xfffffffc00f09947 */ /* 0x004fea000383ffff */
[----:B------:R-:W-:Y:S05]  /*a2d0*/  BRA `(.L_x_218) ;  /* 0xffffffe400207947 */ /* 0x000fea000383ffff */
.L_x_183:
[----:B------:R-:W-:Y:S01]  /*a2e0*/  BSSY B0, `(.L_x_219) ;  /* 0x0000006000007945 */ /* 0x000fe20003800000 */
[----:B------:R-:W-:-:S07]  /*a2f0*/  IMAD.MOV.U32 R7, RZ, RZ, -0x1 ;  /* 0xffffffffff077424 */ /* 0x000fce00078e00ff */
[----:B------:R-:W-:Y:S05]  /*a300*/  WARPSYNC.COLLECTIVE R7, `(.L_x_220) ;  /* 0x00000000070c7348 */ /* 0x000fea0003c00000 */
[----:B------:R-:W-:Y:S02]  /*a310*/  ELECT P1, UR62, PT ;  /* 0x00000000003e782f */ /* 0x000fe40003820000 */
[----:B------:R-:W-:Y:S01]  /*a320*/  MOV R7, UR62 ;  /* 0x0000003e00077c02 */ /* 0x000fe20008000f00 */
[----:B------:R-:W-:Y:S10]  /*a330*/  ENDCOLLECTIVE ;  /* 0x000000000000791b */ /* 0x000ff40003800000 */
.L_x_220:
[----:B------:R-:W-:Y:S05]  /*a340*/  BSYNC B0 ;  /* 0x0000000000007941 */ /* 0x000fea0003800000 */
.L_x_219:
[----:B------:R-:W-:Y:S01]  /*a350*/  PLOP3.LUT P0, PT, P1, PT, PT, 0x80, 0x0 ;  /* 0x000000000000781c */ /* 0x000fe20000f0f070 */
[----:B------:R-:W-:-:S12]  /*a360*/  BRA `(.L_x_221) ;  /* 0xffffffec00647947 */ /* 0x000fd8000383ffff */
.L_x_187:
[----:B0-----:R0:W1:Y:S02]  /*a370*/  SYNCS.PHASECHK.TRANS64.TRYWAIT P0, [R6+URZ], R3 ;  /* 0x00000003060075a7 */ /* 0x001064000800017f */
[----:B-1----:R-:W-:Y:S05]  /*a380*/  @!P0 NANOSLEEP.SYNCS 0x989680 ;  /* 0x009896800000895d */ /* 0x002fea0003900000 */
[----:B------:R-:W1:Y:S02]  /*a390*/  @!P0 SYNCS.PHASECHK.TRANS64 P0, [R6+URZ], R3 ;  /* 0x00000003060085a7 */ /* 0x000e64000800007f */
[----:B-1----:R-:W-:Y:S05]  /*a3a0*/  @!P0 BRA `(.L_x_187) ;  /* 0xfffffffc00f08947 */ /* 0x002fea000383ffff */
[----:B------:R-:W-:Y:S05]  /*a3b0*/  BRA `(.L_x_222) ;  /* 0xffffffec00a47947 */ /* 0x000fea000383ffff */
.L_x_188:
[----:B0-----:R0:W1:Y:S02]  /*a3c0*/  SYNCS.PHASECHK.TRANS64.TRYWAIT P0, [R7+URZ], R4 ;  /* 0x00000004070075a7 */ /* 0x001064000800017f */
[----:B-1----:R-:W-:Y:S05]  /*a3d0*/  @!P0 NANOSLEEP.SYNCS 0x989680 ;  /* 0x009896800000895d */ /* 0x002fea0003900000 */
[----:B------:R-:W1:Y:S02]  /*a3e0*/  @!P0 SYNCS.PHASECHK.TRANS64 P0, [R7+URZ], R4 ;  /* 0x00000004070085a7 */ /* 0x000e64000800007f */
[----:B-1----:R-:W-:Y:S05]  /*a3f0*/  @!P0 BRA `(.L_x_188) ;  /* 0xfffffffc00f08947 */ /* 0x002fea000383ffff */
[----:B------:R-:W-:Y:S05]  /*a400*/  BRA `(.L_x_223) ;  /* 0xffffffec00b47947 */ /* 0x000fea000383ffff */
.L_x_189:
[----:B0-----:R0:W1:Y:S02]  /*a410*/  SYNCS.PHASECHK.TRANS64.TRYWAIT P0, [R6+URZ], R5 ;  /* 0x00000005060075a7 */ /* 0x001064000800017f */
[----:B-1----:R-:W-:Y:S05]  /*a420*/  @!P0 NANOSLEEP.SYNCS 0x989680 ;  /* 0x009896800000895d */ /* 0x002fea0003900000 */
[----:B------:R-:W1:Y:S02]  /*a430*/  @!P0 SYNCS.PHASECHK.TRANS64 P0, [R6+URZ], R5 ;  /* 0x00000005060085a7 */ /* 0x000e64000800007f */
[----:B-1----:R-:W-:Y:S05]  /*a440*/  @!P0 BRA `(.L_x_189) ;  /* 0xfffffffc00f08947 */ /* 0x002fea000383ffff */
[----:B------:R-:W-:Y:S05]  /*a450*/  BRA `(.L_x_224) ;  /* 0xffffffec00c47947 */ /* 0x000fea000383ffff */
.L_x_190:
[----:B0-----:R0:W1:Y:S02]  /*a460*/  SYNCS.PHASECHK.TRANS64.TRYWAIT P0, [R9+URZ], R4 ;  /* 0x00000004090075a7 */ /* 0x001064000800017f */
[----:B-1----:R-:W-:Y:S05]  /*a470*/  @!P0 NANOSLEEP.SYNCS 0x989680 ;  /* 0x009896800000895d */ /* 0x002fea0003900000 */
[----:B------:R-:W1:Y:S02]  /*a480*/  @!P0 SYNCS.PHASECHK.TRANS64 P0, [R9+URZ], R4 ;  /* 0x00000004090085a7 */ /* 0x000e64000800007f */
[----:B-1----:R-:W-:Y:S05]  /*a490*/  @!P0 BRA `(.L_x_190) ;  /* 0xfffffffc00f08947 */ /* 0x002fea000383ffff */
[----:B------:R-:W-:Y:S05]  /*a4a0*/  BRA `(.L_x_225) ;  /* 0xffffffec00d47947 */ /* 0x000fea000383ffff */
.L_x_191:
[----:B0-----:R0:W1:Y:S02]  /*a4b0*/  SYNCS.PHASECHK.TRANS64.TRYWAIT P0, [R6+URZ], R5 ;  /* 0x00000005060075a7 */ /* 0x001064000800017f */
[----:B-1----:R-:W-:Y:S05]  /*a4c0*/  @!P0 NANOSLEEP.SYNCS 0x989680 ;  /* 0x009896800000895d */ /* 0x002fea0003900000 */
[----:B------:R-:W1:Y:S02]  /*a4d0*/  @!P0 SYNCS.PHASECHK.TRANS64 P0, [R6+URZ], R5 ;  /* 0x00000005060085a7 */ /* 0x000e64000800007f */
[----:B-1----:R-:W-:Y:S05]  /*a4e0*/  @!P0 BRA `(.L_x_191) ;  /* 0xfffffffc00f08947 */ /* 0x002fea000383ffff */
[----:B------:R-:W-:Y:S05]  /*a4f0*/  BRA `(.L_x_226) ;  /* 0xffffffec00e47947 */ /* 0x000fea000383ffff */
.L_x_192:
[----:B0-----:R0:W1:Y:S02]  /*a500*/  SYNCS.PHASECHK.TRANS64.TRYWAIT P0, [R9+URZ], R4 ;  /* 0x00000004090075a7 */ /* 0x001064000800017f */
[----:B-1----:R-:W-:Y:S05]  /*a510*/  @!P0 NANOSLEEP.SYNCS 0x989680 ;  /* 0x009896800000895d */ /* 0x002fea0003900000 */
[----:B------:R-:W1:Y:S02]  /*a520*/  @!P0 SYNCS.PHASECHK.TRANS64 P0, [R9+URZ], R4 ;  /* 0x00000004090085a7 */ /* 0x000e64000800007f */
[----:B-1----:R-:W-:Y:S05]  /*a530*/  @!P0 BRA `(.L_x_192) ;  /* 0xfffffffc00f08947 */ /* 0x002fea000383ffff */
[----:B------:R-:W-:Y:S05]  /*a540*/  BRA `(.L_x_227) ;  /* 0xffffffec00f47947 */ /* 0x000fea000383ffff */
.L_x_193:
[----:B0-----:R0:W1:Y:S02]  /*a550*/  SYNCS.PHASECHK.TRANS64.TRYWAIT P0, [R6+URZ], R5 ;  /* 0x00000005060075a7 */ /* 0x001064000800017f */
[----:B-1----:R-:W-:Y:S05]  /*a560*/  @!P0 NANOSLEEP.SYNCS 0x989680 ;  /* 0x009896800000895d */ /* 0x002fea0003900000 */
[----:B------:R-:W1:Y:S02]  /*a570*/  @!P0 SYNCS.PHASECHK.TRANS64 P0, [R6+URZ], R5 ;  /* 0x00000005060085a7 */ /* 0x000e64000800007f */
[----:B-1----:R-:W-:Y:S05]  /*a580*/  @!P0 BRA `(.L_x_193) ;  /* 0xfffffffc00f08947 */ /* 0x002fea000383ffff */
[----:B------:R-:W-:Y:S05]  /*a590*/  BRA `(.L_x_228) ;  /* 0xfffffff000047947 */ /* 0x000fea000383ffff */
.L_x_194:
[----:B0-----:R0:W1:Y:S02]  /*a5a0*/  SYNCS.PHASECHK.TRANS64.TRYWAIT P0, [R9+URZ], R4 ;  /* 0x00000004090075a7 */ /* 0x001064000800017f */
[----:B-1----:R-:W-:Y:S05]  /*a5b0*/  @!P0 NANOSLEEP.SYNCS 0x989680 ;  /* 0x009896800000895d */ /* 0x002fea0003900000 */
[----:B------:R-:W1:Y:S02]  /*a5c0*/  @!P0 SYNCS.PHASECHK.TRANS64 P0, [R9+URZ], R4 ;  /* 0x00000004090085a7 */ /* 0x000e64000800007f */
[----:B-1----:R-:W-:Y:S05]  /*a5d0*/  @!P0 BRA `(.L_x_194) ;  /* 0xfffffffc00f08947 */ /* 0x002fea000383ffff */
[----:B------:R-:W-:Y:S05]  /*a5e0*/  BRA `(.L_x_229) ;  /* 0xfffffff000147947 */ /* 0x000fea000383ffff */
.L_x_195:
[----:B0-----:R0:W1:Y:S02]  /*a5f0*/  SYNCS.PHASECHK.TRANS64.TRYWAIT P0, [R6+URZ], R5 ;  /* 0x00000005060075a7 */ /* 0x001064000800017f */
[----:B-1----:R-:W-:Y:S05]  /*a600*/  @!P0 NANOSLEEP.SYNCS 0x989680 ;  /* 0x009896800000895d */ /* 0x002fea0003900000 */
[----:B------:R-:W1:Y:S02]  /*a610*/  @!P0 SYNCS.PHASECHK.TRANS64 P0, [R6+URZ], R5 ;  /* 0x00000005060085a7 */ /* 0x000e64000800007f */
[----:B-1----:R-:W-:Y:S05]  /*a620*/  @!P0 BRA `(.L_x_195) ;  /* 0xfffffffc00f08947 */ /* 0x002fea000383ffff */
[----:B------:R-:W-:Y:S05]  /*a630*/  BRA `(.L_x_230) ;  /* 0xfffffff000247947 */ /* 0x000fea000383ffff */
.L_x_196:
[----:B0-----:R0:W1:Y:S02]  /*a640*/  SYNCS.PHASECHK.TRANS64.TRYWAIT P0, [R9+URZ], R4 ;  /* 0x00000004090075a7 */ /* 0x001064000800017f */
[----:B-1----:R-:W-:Y:S05]  /*a650*/  @!P0 NANOSLEEP.SYNCS 0x989680 ;  /* 0x009896800000895d */ /* 0x002fea0003900000 */
[----:B------:R-:W1:Y:S02]  /*a660*/  @!P0 SYNCS.PHASECHK.TRANS64 P0, [R9+URZ], R4 ;  /* 0x00000004090085a7 */ /* 0x000e64000800007f */
[----:B-1----:R-:W-:Y:S05]  /*a670*/  @!P0 BRA `(.L_x_196) ;  /* 0xfffffffc00f08947 */ /* 0x002fea000383ffff */
[----:B------:R-:W-:Y:S05]  /*a680*/  BRA `(.L_x_231) ;  /* 0xfffffff000347947 */ /* 0x000fea000383ffff */
.L_x_197:
[----:B0-----:R0:W1:Y:S02]  /*a690*/  SYNCS.PHASECHK.TRANS64.TRYWAIT P0, [R6+URZ], R5 ;  /* 0x00000005060075a7 */ /* 0x001064000800017f */
[----:B-1----:R-:W-:Y:S05]  /*a6a0*/  @!P0 NANOSLEEP.SYNCS 0x989680 ;  /* 0x009896800000895d */ /* 0x002fea0003900000 */
[----:B------:R-:W1:Y:S02]  /*a6b0*/  @!P0 SYNCS.PHASECHK.TRANS64 P0, [R6+URZ], R5 ;  /* 0x00000005060085a7 */ /* 0x000e64000800007f */
[----:B-1----:R-:W-:Y:S05]  /*a6c0*/  @!P0 BRA `(.L_x_197) ;  /* 0xfffffffc00f08947 */ /* 0x002fea000383ffff */
[----:B------:R-:W-:Y:S05]  /*a6d0*/  BRA `(.L_x_232) ;  /* 0xfffffff000447947 */ /* 0x000fea000383ffff */
.L_x_198:
[----:B0-----:R0:W1:Y:S02]  /*a6e0*/  SYNCS.PHASECHK.TRANS64.TRYWAIT P0, [R9+URZ], R4 ;  /* 0x00000004090075a7 */ /* 0x001064000800017f */
[----:B-1----:R-:W-:Y:S05]  /*a6f0*/  @!P0 NANOSLEEP.SYNCS 0x989680 ;  /* 0x009896800000895d */ /* 0x002fea0003900000 */
[----:B------:R-:W1:Y:S02]  /*a700*/  @!P0 SYNCS.PHASECHK.TRANS64 P0, [R9+URZ], R4 ;  /* 0x00000004090085a7 */ /* 0x000e64000800007f */
[----:B-1----:R-:W-:Y:S05]  /*a710*/  @!P0 BRA `(.L_x_198) ;  /* 0xfffffffc00f08947 */ /* 0x002fea000383ffff */
[----:B------:R-:W-:Y:S05]  /*a720*/  BRA `(.L_x_233) ;  /* 0xfffffff000547947 */ /* 0x000fea000383ffff */
.L_x_199:
[----:B0-----:R0:W1:Y:S02]  /*a730*/  SYNCS.PHASECHK.TRANS64.TRYWAIT P0, [R6+URZ], R5 ;  /* 0x00000005060075a7 */ /* 0x001064000800017f */
[----:B-1----:R-:W-:Y:S05]  /*a740*/  @!P0 NANOSLEEP.SYNCS 0x989680 ;  /* 0x009896800000895d */ /* 0x002fea0003900000 */
[----:B------:R-:W1:Y:S02]  /*a750*/  @!P0 SYNCS.PHASECHK.TRANS64 P0, [R6+URZ], R5 ;  /* 0x00000005060085a7 */ /* 0x000e64000800007f */
[----:B-1----:R-:W-:Y:S05]  /*a760*/  @!P0 BRA `(.L_x_199) ;  /* 0xfffffffc00f08947 */ /* 0x002fea000383ffff */
[----:B------:R-:W-:Y:S05]  /*a770*/  BRA `(.L_x_234) ;  /* 0xfffffff000647947 */ /* 0x000fea000383ffff */
.L_x_200:
[----:B0-----:R0:W1:Y:S02]  /*a780*/  SYNCS.PHASECHK.TRANS64.TRYWAIT P0, [R9+URZ], R4 ;  /* 0x00000004090075a7 */ /* 0x001064000800017f */
[----:B-1----:R-:W-:Y:S05]  /*a790*/  @!P0 NANOSLEEP.SYNCS 0x989680 ;  /* 0x009896800000895d */ /* 0x002fea0003900000 */
[----:B------:R-:W1:Y:S02]  /*a7a0*/  @!P0 SYNCS.PHASECHK.TRANS64 P0, [R9+URZ], R4 ;  /* 0x00000004090085a7 */ /* 0x000e64000800007f */
[----:B-1----:R-:W-:Y:S05]  /*a7b0*/  @!P0 BRA `(.L_x_200) ;  /* 0xfffffffc00f08947 */ /* 0x002fea000383ffff */
[----:B------:R-:W-:Y:S05]  /*a7c0*/  BRA `(.L_x_235) ;  /* 0xfffffff000747947 */ /* 0x000fea000383ffff */
.L_x_201:
[----:B0-----:R0:W1:Y:S02]  /*a7d0*/  SYNCS.PHASECHK.TRANS64.TRYWAIT P0, [R6+URZ], R5 ;  /* 0x00000005060075a7 */ /* 0x001064000800017f */
[----:B-1----:R-:W-:Y:S05]  /*a7e0*/  @!P0 NANOSLEEP.SYNCS 0x989680 ;  /* 0x009896800000895d */ /* 0x002fea0003900000 */
[----:B------:R-:W1:Y:S02]  /*a7f0*/  @!P0 SYNCS.PHASECHK.TRANS64 P0, [R6+URZ], R5 ;  /* 0x00000005060085a7 */ /* 0x000e64000800007f */
[----:B-1----:R-:W-:Y:S05]  /*a800*/  @!P0 BRA `(.L_x_201) ;  /* 0xfffffffc00f08947 */ /* 0x002fea000383ffff */
[----:B------:R-:W-:Y:S05]  /*a810*/  BRA `(.L_x_236) ;  /* 0xfffffff000847947 */ /* 0x000fea000383ffff */
.L_x_202:
[----:B0-----:R0:W1:Y:S02]  /*a820*/  SYNCS.PHASECHK.TRANS64.TRYWAIT P0, [R9+URZ], R4 ;  /* 0x00000004090075a7 */ /* 0x001064000800017f */
[----:B-1----:R-:W-:Y:S05]  /*a830*/  @!P0 NANOSLEEP.SYNCS 0x989680 ;  /* 0x009896800000895d */ /* 0x002fea0003900000 */
[----:B------:R-:W1:Y:S02]  /*a840*/  @!P0 SYNCS.PHASECHK.TRANS64 P0, [R9+URZ], R4 ;  /* 0x00000004090085a7 */ /* 0x000e64000800007f */
[----:B-1----:R-:W-:Y:S05]  /*a850*/  @!P0 BRA `(.L_x_202) ;  /* 0xfffffffc00f08947 */ /* 0x002fea000383ffff */
[----:B------:R-:W-:Y:S05]  /*a860*/  BRA `(.L_x_237) ;  /* 0xfffffff000947947 */ /* 0x000fea000383ffff */
.L_x_203:
[----:B0-----:R0:W1:Y:S02]  /*a870*/  SYNCS.PHASECHK.TRANS64.TRYWAIT P0, [R6+URZ], R5 ;  /* 0x00000005060075a7 */ /* 0x001064000800017f */
[----:B-1----:R-:W-:Y:S05]  /*a880*/  @!P0 NANOSLEEP.SYNCS 0x989680 ;  /* 0x009896800000895d */ /* 0x002fea0003900000 */
[----:B------:R-:W1:Y:S02]  /*a890*/  @!P0 SYNCS.PHASECHK.TRANS64 P0, [R6+URZ], R5 ;  /* 0x00000005060085a7 */ /* 0x000e64000800007f */
[----:B-1----:R-:W-:Y:S05]  /*a8a0*/  @!P0 BRA `(.L_x_203) ;  /* 0xfffffffc00f08947 */ /* 0x002fea000383ffff */
[----:B------:R-:W-:Y:S05]  /*a8b0*/  BRA `(.L_x_238) ;  /* 0xfffffff000a47947 */ /* 0x000fea000383ffff */
.L_x_204:
[----:B0-----:R0:W1:Y:S02]  /*a8c0*/  SYNCS.PHASECHK.TRANS64.TRYWAIT P0, [R9+URZ], R4 ;  /* 0x00000004090075a7 */ /* 0x001064000800017f */
[----:B-1----:R-:W-:Y:S05]  /*a8d0*/  @!P0 NANOSLEEP.SYNCS 0x989680 ;  /* 0x009896800000895d */ /* 0x002fea0003900000 */
[----:B------:R-:W1:Y:S02]  /*a8e0*/  @!P0 SYNCS.PHASECHK.TRANS64 P0, [R9+URZ], R4 ;  /* 0x00000004090085a7 */ /* 0x000e64000800007f */
[----:B-1----:R-:W-:Y:S05]  /*a8f0*/  @!P0 BRA `(.L_x_204) ;  /* 0xfffffffc00f08947 */ /* 0x002fea000383ffff */
[----:B------:R-:W-:Y:S05]  /*a900*/  BRA `(.L_x_239) ;  /* 0xfffffff000b47947 */ /* 0x000fea000383ffff */
.L_x_205:
[----:B0-----:R0:W1:Y:S02]  /*a910*/  SYNCS.PHASECHK.TRANS64.TRYWAIT P0, [R6+URZ], R5 ;  /* 0x00000005060075a7 */ /* 0x001064000800017f */
[----:B-1----:R-:W-:Y:S05]  /*a920*/  @!P0 NANOSLEEP.SYNCS 0x989680 ;  /* 0x009896800000895d */ /* 0x002fea0003900000 */
[----:B------:R-:W1:Y:S02]  /*a930*/  @!P0 SYNCS.PHASECHK.TRANS64 P0, [R6+URZ], R5 ;  /* 0x00000005060085a7 */ /* 0x000e64000800007f */
[----:B-1----:R-:W-:Y:S05]  /*a940*/  @!P0 BRA `(.L_x_205) ;  /* 0xfffffffc00f08947 */ /* 0x002fea000383ffff */
[----:B------:R-:W-:Y:S05]  /*a950*/  BRA `(.L_x_240) ;  /* 0xfffffff000c47947 */ /* 0x000fea000383ffff */
.L_x_206:
[----:B0-----:R0:W1:Y:S02]  /*a960*/  SYNCS.PHASECHK.TRANS64.TRYWAIT P0, [R9+URZ], R4 ;  /* 0x00000004090075a7 */ /* 0x001064000800017f */
[----:B-1----:R-:W-:Y:S05]  /*a970*/  @!P0 NANOSLEEP.SYNCS 0x989680 ;  /* 0x009896800000895d */ /* 0x002fea0003900000 */
[----:B------:R-:W1:Y:S02]  /*a980*/  @!P0 SYNCS.PHASECHK.TRANS64 P0, [R9+URZ], R4 ;  /* 0x00000004090085a7 */ /* 0x000e64000800007f */
[----:B-1----:R-:W-:Y:S05]  /*a990*/  @!P0 BRA `(.L_x_206) ;  /* 0xfffffffc00f08947 */ /* 0x002fea000383ffff */
[----:B------:R-:W-:Y:S05]  /*a9a0*/  BRA `(.L_x_241) ;  /* 0xfffffff000d47947 */ /* 0x000fea000383ffff */
.L_x_207:
[----:B0-----:R0:W1:Y:S02]  /*a9b0*/  SYNCS.PHASECHK.TRANS64.TRYWAIT P0, [R6+URZ], R5 ;  /* 0x00000005060075a7 */ /* 0x001064000800017f */
[----:B-1----:R-:W-:Y:S05]  /*a9c0*/  @!P0 NANOSLEEP.SYNCS 0x989680 ;  /* 0x009896800000895d */ /* 0x002fea0003900000 */
[----:B------:R-:W1:Y:S02]  /*a9d0*/  @!P0 SYNCS.PHASECHK.TRANS64 P0, [R6+URZ], R5 ;  /* 0x00000005060085a7 */ /* 0x000e64000800007f */
[----:B-1----:R-:W-:Y:S05]  /*a9e0*/  @!P0 BRA `(.L_x_207) ;  /* 0xfffffffc00f08947 */ /* 0x002fea000383ffff */
[----:B------:R-:W-:Y:S05]  /*a9f0*/  BRA `(.L_x_242) ;  /* 0xfffffff000e47947 */ /* 0x000fea000383ffff */
.L_x_208:
[----:B0-----:R0:W1:Y:S02]  /*aa00*/  SYNCS.PHASECHK.TRANS64.TRYWAIT P0, [R9+URZ], R4 ;  /* 0x00000004090075a7 */ /* 0x001064000800017f */
[----:B-1----:R-:W-:Y:S05]  /*aa10*/  @!P0 NANOSLEEP.SYNCS 0x989680 ;  /* 0x009896800000895d */ /* 0x002fea0003900000 */
[----:B------:R-:W1:Y:S02]  /*aa20*/  @!P0 SYNCS.PHASECHK.TRANS64 P0, [R9+URZ], R4 ;  /* 0x00000004090085a7 */ /* 0x000e64000800007f */
[----:B-1----:R-:W-:Y:S05]  /*aa30*/  @!P0 BRA `(.L_x_208) ;  /* 0xfffffffc00f08947 */ /* 0x002fea000383ffff */
[----:B------:R-:W-:Y:S05]  /*aa40*/  BRA `(.L_x_243) ;  /* 0xfffffff000f47947 */ /* 0x000fea000383ffff */
.L_x_209:
[----:B0-----:R0:W1:Y:S02]  /*aa50*/  SYNCS.PHASECHK.TRANS64.TRYWAIT P0, [R6+URZ], R5 ;  /* 0x00000005060075a7 */ /* 0x001064000800017f */
[----:B-1----:R-:W-:Y:S05]  /*aa60*/  @!P0 NANOSLEEP.SYNCS 0x989680 ;  /* 0x009896800000895d */ /* 0x002fea0003900000 */
[----:B------:R-:W1:Y:S02]  /*aa70*/  @!P0 SYNCS.PHASECHK.TRANS64 P0, [R6+URZ], R5 ;  /* 0x00000005060085a7 */ /* 0x000e64000800007f */
[----:B-1----:R-:W-:Y:S05]  /*aa80*/  @!P0 BRA `(.L_x_209) ;  /* 0xfffffffc00f08947 */ /* 0x002fea000383ffff */
[----:B------:R-:W-:Y:S05]  /*aa90*/  BRA `(.L_x_244) ;  /* 0xfffffff400047947 */ /* 0x000fea000383ffff */
.L_x_210:
[----:B0-----:R0:W1:Y:S02]  /*aaa0*/  SYNCS.PHASECHK.TRANS64.TRYWAIT P0, [R9+URZ], R4 ;  /* 0x00000004090075a7 */ /* 0x001064000800017f */
[----:B-1----:R-:W-:Y:S05]  /*aab0*/  @!P0 NANOSLEEP.SYNCS 0x989680 ;  /* 0x009896800000895d */ /* 0x002fea0003900000 */
[----:B------:R-:W1:Y:S02]  /*aac0*/  @!P0 SYNCS.PHASECHK.TRANS64 P0, [R9+URZ], R4 ;  /* 0x00000004090085a7 */ /* 0x000e64000800007f */
[----:B-1----:R-:W-:Y:S05]  /*aad0*/  @!P0 BRA `(.L_x_210) ;  /* 0xfffffffc00f08947 */ /* 0x002fea000383ffff */
[----:B------:R-:W-:Y:S05]  /*aae0*/  BRA `(.L_x_245) ;  /* 0xfffffff400147947 */ /* 0x000fea000383ffff */
.L_x_211:
[----:B0-----:R0:W1:Y:S02]  /*aaf0*/  SYNCS.PHASECHK.TRANS64.TRYWAIT P0, [R6+URZ], R5 ;  /* 0x00000005060075a7 */ /* 0x001064000800017f */
[----:B-1----:R-:W-:Y:S05]  /*ab00*/  @!P0 NANOSLEEP.SYNCS 0x989680 ;  /* 0x009896800000895d */ /* 0x002fea0003900000 */
[----:B------:R-:W1:Y:S02]  /*ab10*/  @!P0 SYNCS.PHASECHK.TRANS64 P0, [R6+URZ], R5 ;  /* 0x00000005060085a7 */ /* 0x000e64000800007f */
[----:B-1----:R-:W-:Y:S05]  /*ab20*/  @!P0 BRA `(.L_x_211) ;  /* 0xfffffffc00f08947 */ /* 0x002fea000383ffff */
[----:B------:R-:W-:Y:S05]  /*ab30*/  BRA `(.L_x_246) ;  /* 0xfffffff400247947 */ /* 0x000fea000383ffff */
.L_x_212:
[----:B0-----:R0:W1:Y:S02]  /*ab40*/  SYNCS.PHASECHK.TRANS64.TRYWAIT P0, [R9+URZ], R4 ;  /* 0x00000004090075a7 */ /* 0x001064000800017f */
[----:B-1----:R-:W-:Y:S05]  /*ab50*/  @!P0 NANOSLEEP.SYNCS 0x989680 ;  /* 0x009896800000895d */ /* 0x002fea0003900000 */
[----:B------:R-:W1:Y:S02]  /*ab60*/  @!P0 SYNCS.PHASECHK.TRANS64 P0, [R9+URZ], R4 ;  /* 0x00000004090085a7 */ /* 0x000e64000800007f */
[----:B-1----:R-:W-:Y:S05]  /*ab70*/  @!P0 BRA `(.L_x_212) ;  /* 0xfffffffc00f08947 */ /* 0x002fea000383ffff */
[----:B------:R-:W-:Y:S05]  /*ab80*/  BRA `(.L_x_247) ;  /* 0xfffffff400347947 */ /* 0x000fea000383ffff */
.L_x_213:
[----:B0-----:R0:W1:Y:S02]  /*ab90*/  SYNCS.PHASECHK.TRANS64.TRYWAIT P0, [R6+URZ], R5 ;  /* 0x00000005060075a7 */ /* 0x001064000800017f */
[----:B-1----:R-:W-:Y:S05]  /*aba0*/  @!P0 NANOSLEEP.SYNCS 0x989680 ;  /* 0x009896800000895d */ /* 0x002fea0003900000 */
[----:B------:R-:W1:Y:S02]  /*abb0*/  @!P0 SYNCS.PHASECHK.TRANS64 P0, [R6+URZ], R5 ;  /* 0x00000005060085a7 */ /* 0x000e64000800007f */
[----:B-1----:R-:W-:Y:S05]  /*abc0*/  @!P0 BRA `(.L_x_213) ;  /* 0xfffffffc00f08947 */ /* 0x002fea000383ffff */
[----:B------:R-:W-:Y:S05]  /*abd0*/  BRA `(.L_x_248) ;  /* 0xfffffff4003c7947 */ /* 0x000fea000383ffff */
.L_x_249:
[----:B------:R-:W-:-:S00]  /*abe0*/  BRA `(.L_x_249) ;  /* 0xfffffffc00fc7947 */ /* 0x000fc0000383ffff */
[----:B------:R-:W-:-:S00]  /*abf0*/  NOP ;  /* 0x0000000000007918 */ /* 0x000fc00000000000 */
        /* <DEDUP_REMOVED lines=8> */
.L_x_250:


//--------------------- .nv.shared._ZN7cutlass13device_kernelINS_4gemm6kernel13GemmUniversalIN4cute5tupleIJiiiiEEENS1_10collective13CollectiveMmaINS1_37MainloopSm90TmaGmmaWarpSpecializedFP8ILi28ENS5_IJNS4_1CILi1EEESB_SB_EEENS1_35KernelTmaWarpSpecializedCooperativeEEENS5_IJNSA_ILi128EEESF_NSA_ILi32EEEEEENS_12float_e5m2_tENS5_IJlSB_lEEESI_SJ_NS4_8TiledMMAINS4_8MMA_AtomIJNS4_4SM904GMMA31MMA_64x128x32_F32E5M2E5M2_SS_TNILNSN_7ScaleInE1ELSP_1EEEEEENS4_6LayoutINS5_IJNSA_ILi2EEESB_SB_EEENS5_IJSB_NSA_ILi0EEESV_EEEEENS5_IJNS4_10UnderscoreESY_SY_EEEEENS4_13SM90_TMA_LOADENS4_14ComposedLayoutINS4_7SwizzleILi1ELi4ELi3EEENS4_18smem_ptr_flag_bitsILi8EEENSS_INS5_IJNSA_ILi8EEESG_EEENS5_IJSG_SB_EEEEEEEvNS4_8identityES11_S1B_vS1C_EENS_8epilogue10collective6detail29Sm90TmaWarpSpecializedAdapterINS1F_15DefaultEpilogueISI_SJ_SJ_NS1E_6thread17LinearCombinationISI_Li1EffLNS1J_9ScaleType4KindE0ELNS_15FloatRoundStyleE2ESI_EENS1_15EpilogueDefaultEEEEEvvEEEEvNT_6ParamsE --------------------------
	.section	.nv.shared._ZN7cutlass13device_kernelINS_4gemm6kernel13GemmUniversalIN4cute5tupleIJiiiiEEENS1_10collective13CollectiveMmaINS1_37MainloopSm90TmaGmmaWarpSpecializedFP8ILi28ENS5_IJNS4_1CILi1EEESB_SB_EEENS1_35KernelTmaWarpSpecializedCooperativeEEENS5_IJNSA_ILi128EEESF_NSA_ILi32EEEEEENS_12float_e5m2_tENS5_IJlSB_lEEESI_SJ_NS4_8TiledMMAINS4_8MMA_AtomIJNS4_4SM904GMMA31MMA_64x128x32_F32E5M2E5M2_SS_TNILNSN_7ScaleInE1ELSP_1EEEEEENS4_6LayoutINS5_IJNSA_ILi2EEESB_SB_EEENS5_IJSB_NSA_ILi0EEESV_EEEEENS5_IJNS4_10UnderscoreESY_SY_EEEEENS4_13SM90_TMA_LOADENS4_14ComposedLayoutINS4_7SwizzleILi1ELi4ELi3EEENS4_18smem_ptr_flag_bitsILi8EEENSS_INS5_IJNSA_ILi8EEESG_EEENS5_IJSG_SB_EEEEEEEvNS4_8identityES11_S1B_vS1C_EENS_8epilogue10collective6detail29Sm90TmaWarpSpecializedAdapterINS1F_15DefaultEpilogueISI_SJ_SJ_NS1E_6thread17LinearCombinationISI_Li1EffLNS1J_9ScaleType4KindE0ELNS_15FloatRoundStyleE2ESI_EENS1_15EpilogueDefaultEEEEEvvEEEEvNT_6ParamsE,"aw",@nobits
	.sectionflags	@""
	.align	16
	.zero		1024


//--------------------- .nv.shared.reserved.0     --------------------------
	.section	.nv.shared.reserved.0,"aw",@nobits
	.weak		__nv_reservedSMEM_offset_0_alias
	.size		__nv_reservedSMEM_offset_0_alias, 0, 0
	.other		__nv_reservedSMEM_offset_0_alias,@"STO_CUDA_RESERVED_SHARED STV_DEFAULT"
__nv_reservedSMEM_offset_0_alias:
	.zero		0


//--------------------- .nv.global                --------------------------
	.section	.nv.global,"aw",@nobits
.nv.global:
	.type		_ZN39_INTERNAL_6ca6edc2_4_k_cu_42c45a97_39374cute1_E,@object
	.size		_ZN39_INTERNAL_6ca6edc2_4_k_cu_42c45a97_39374cute1_E,(_ZN39_INTERNAL_6ca6edc2_4_k_cu_42c45a97_39374cuda3std3__45__cpo6cbeginE - _ZN39_INTERNAL_6ca6edc2_4_k_cu_42c45a97_39374cute1_E)
_ZN39_INTERNAL_6ca6edc2_4_k_cu_42c45a97_39374cute1_E:
	.zero		1
	.type		_ZN39_INTERNAL_6ca6edc2_4_k_cu_42c45a97_39374cuda3std3__45__cpo6cbeginE,@object
	.size		_ZN39_INTERNAL_6ca6edc2_4_k_cu_42c45a97_39374cuda3std3__45__cpo6cbeginE,(_ZN39_INTERNAL_6ca6edc2_4_k_cu_42c45a97_39374cuda3std3__48in_placeE - _ZN39_INTERNAL_6ca6edc2_4_k_cu_42c45a97_39374cuda3std3__45__cpo6cbeginE)
_ZN39_INTERNAL_6ca6edc2_4_k_cu_42c45a97_39374cuda3std3__45__cpo6cbeginE:
	.zero		1
	.type		_ZN39_INTERNAL_6ca6edc2_4_k_cu_42c45a97_39374cuda3std3__48in_placeE,@object
	.size		_ZN39_INTERNAL_6ca6edc2_4_k_cu_42c45a97_39374cuda3std3__48in_placeE,(_ZN39_INTERNAL_6ca6edc2_4_k_cu_42c45a97_39374cuda3std6ranges3__45__cpo9iter_moveE - _ZN39_INTERNAL_6ca6edc2_4_k_cu_42c45a97_39374cuda3std3__48in_placeE)
_ZN39_INTERNAL_6ca6edc2_4_k_cu_42c45a97_39374cuda3std3__48in_placeE:
	.zero		1
	.type		_ZN39_INTERNAL_6ca6edc2_4_k_cu_42c45a97_39374cuda3std6ranges3__45__cpo9iter_moveE,@object
	.size		_ZN39_INTERNAL_6ca6edc2_4_k_cu_42c45a97_39374cuda3std6ranges3__45__cpo9iter_moveE,(_ZN39_INTERNAL_6ca6edc2_4_k_cu_42c45a97_39374cuda3std3__45__cpo5beginE - _ZN39_INTERNAL_6ca6edc2_4_k_cu_42c45a97_39374cuda3std6ranges3__45__cpo9iter_moveE)
_ZN39_INTERNAL_6ca6edc2_4_k_cu_42c45a97_39374cuda3std6ranges3__45__cpo9iter_moveE:
	.zero		1
	.type		_ZN39_INTERNAL_6ca6edc2_4_k_cu_42c45a97_39374cuda3std3__45__cpo5beginE,@object
	.size		_ZN39_INTERNAL_6ca6edc2_4_k_cu_42c45a97_39374cuda3std3__45__cpo5beginE,(_ZN39_INTERNAL_6ca6edc2_4_k_cu_42c45a97_39374cuda3std3__441_GLOBAL__N__6ca6edc2_4_k_cu_42c45a97_39376ignoreE - _ZN39_INTERNAL_6ca6edc2_4_k_cu_42c45a97_39374cuda3std3__45__cpo5beginE)
_ZN39_INTERNAL_6ca6edc2_4_k_cu_42c45a97_39374cuda3std3__45__cpo5beginE:
	.zero		1
	.type		_ZN39_INTERNAL_6ca6edc2_4_k_cu_42c45a97_39374cuda3std3__441_GLOBAL__N__6ca6edc2_4_k_cu_42c45a97_39376ignoreE,@object
	.size		_ZN39_INTERNAL_6ca6edc2_4_k_cu_42c45a97_39374cuda3std3__441_GLOBAL__N__6ca6edc2_4_k_cu_42c45a97_39376ignoreE,(_ZN39_INTERNAL_6ca6edc2_4_k_cu_42c45a97_39374cute7productE - _ZN39_INTERNAL_6ca6edc2_4_k_cu_42c45a97_39374cuda3std3__441_GLOBAL__N__6ca6edc2_4_k_cu_42c45a97_39376ignoreE)
_ZN39_INTERNAL_6ca6edc2_4_k_cu_42c45a97_39374cuda3std3__441_GLOBAL__N__6ca6edc2_4_k_cu_42c45a97_39376ignoreE:
	.zero		1
	.type		_ZN39_INTERNAL_6ca6edc2_4_k_cu_42c45a97_39374cute7productE,@object
	.size		_ZN39_INTERNAL_6ca6edc2_4_k_cu_42c45a97_39374cute7productE,(_ZN39_INTERNAL_6ca6edc2_4_k_cu_42c45a97_39374cuda3std3__45__cpo3endE - _ZN39_INTERNAL_6ca6edc2_4_k_cu_42c45a97_39374cute7productE)
_ZN39_INTERNAL_6ca6edc2_4_k_cu_42c45a97_39374cute7productE:
	.zero		1
	.type		_ZN39_INTERNAL_6ca6edc2_4_k_cu_42c45a97_39374cuda3std3__45__cpo3endE,@object
	.size		_ZN39_INTERNAL_6ca6edc2_4_k_cu_42c45a97_39374cuda3std3__45__cpo3endE,(_ZN39_INTERNAL_6ca6edc2_4_k_cu_42c45a97_39374cuda3std3__419piecewise_constructE - _ZN39_INTERNAL_6ca6edc2_4_k_cu_42c45a97_39374cuda3std3__45__cpo3endE)
_ZN39_INTERNAL_6ca6edc2_4_k_cu_42c45a97_39374cuda3std3__45__cpo3endE:
	.zero		1
	.type		_ZN39_INTERNAL_6ca6edc2_4_k_cu_42c45a97_39374cuda3std3__419piecewise_constructE,@object
	.size		_ZN39_INTERNAL_6ca6edc2_4_k_cu_42c45a97_39374cuda3std3__419piecewise_constructE,(_ZN39_INTERNAL_6ca6edc2_4_k_cu_42c45a97_39374cuda3std3__45__cpo4cendE - _ZN39_INTERNAL_6ca6edc2_4_k_cu_42c45a97_39374cuda3std3__419piecewise_constructE)
_ZN39_INTERNAL_6ca6edc2_4_k_cu_42c45a97_39374cuda3std3__419piecewise_constructE:
	.zero		1
	.type		_ZN39_INTERNAL_6ca6edc2_4_k_cu_42c45a97_39374cuda3std3__45__cpo4cendE,@object
	.size		_ZN39_INTERNAL_6ca6edc2_4_k_cu_42c45a97_39374cuda3std3__45__cpo4cendE,(_ZN39_INTERNAL_6ca6edc2_4_k_cu_42c45a97_39374cuda3std6ranges3__45__cpo4swapE - _ZN39_INTERNAL_6ca6edc2_4_k_cu_42c45a97_39374cuda3std3__45__cpo4cendE)
_ZN39_INTERNAL_6ca6edc2_4_k_cu_42c45a97_39374cuda3std3__45__cpo4cendE:
	.zero		1
	.type		_ZN39_INTERNAL_6ca6edc2_4_k_cu_42c45a97_39374cuda3std6ranges3__45__cpo4swapE,@object
	.size		_ZN39_INTERNAL_6ca6edc2_4_k_cu_42c45a97_39374cuda3std6ranges3__45__cpo4swapE,(.L_7 - _ZN39_INTERNAL_6ca6edc2_4_k_cu_42c45a97_39374cuda3std6ranges3__45__cpo4swapE)
_ZN39_INTERNAL_6ca6edc2_4_k_cu_42c45a97_39374cuda3std6ranges3__45__cpo4swapE:
	.zero		1
.L_7:


//--------------------- .nv.constant0._ZN7cutlass13device_kernelINS_4gemm6kernel13GemmUniversalIN4cute5tupleIJiiiiEEENS1_10collective13CollectiveMmaINS1_37MainloopSm90TmaGmmaWarpSpecializedFP8ILi28ENS5_IJNS4_1CILi1EEESB_SB_EEENS1_35KernelTmaWarpSpecializedCooperativeEEENS5_IJNSA_ILi128EEESF_NSA_ILi32EEEEEENS_12float_e5m2_tENS5_IJlSB_lEEESI_SJ_NS4_8TiledMMAINS4_8MMA_AtomIJNS4_4SM904GMMA31MMA_64x128x32_F32E5M2E5M2_SS_TNILNSN_7ScaleInE1ELSP_1EEEEEENS4_6LayoutINS5_IJNSA_ILi2EEESB_SB_EEENS5_IJSB_NSA_ILi0EEESV_EEEEENS5_IJNS4_10UnderscoreESY_SY_EEEEENS4_13SM90_TMA_LOADENS4_14ComposedLayoutINS4_7SwizzleILi1ELi4ELi3EEENS4_18smem_ptr_flag_bitsILi8EEENSS_INS5_IJNSA_ILi8EEESG_EEENS5_IJSG_SB_EEEEEEEvNS4_8identityES11_S1B_vS1C_EENS_8epilogue10collective6detail29Sm90TmaWarpSpecializedAdapterINS1F_15DefaultEpilogueISI_SJ_SJ_NS1E_6thread17LinearCombinationISI_Li1EffLNS1J_9ScaleType4KindE0ELNS_15FloatRoundStyleE2ESI_EENS1_15EpilogueDefaultEEEEEvvEEEEvNT_6ParamsE --------------------------
	.section	.nv.constant0._ZN7cutlass13device_kernelINS_4gemm6kernel13GemmUniversalIN4cute5tupleIJiiiiEEENS1_10collective13CollectiveMmaINS1_37MainloopSm90TmaGmmaWarpSpecializedFP8ILi28ENS5_IJNS4_1CILi1EEESB_SB_EEENS1_35KernelTmaWarpSpecializedCooperativeEEENS5_IJNSA_ILi128EEESF_NSA_ILi32EEEEEENS_12float_e5m2_tENS5_IJlSB_lEEESI_SJ_NS4_8TiledMMAINS4_8MMA_AtomIJNS4_4SM904GMMA31MMA_64x128x32_F32E5M2E5M2_SS_TNILNSN_7ScaleInE1ELSP_1EEEEEENS4_6LayoutINS5_IJNSA_ILi2EEESB_SB_EEENS5_IJSB_NSA_ILi0EEESV_EEEEENS5_IJNS4_10UnderscoreESY_SY_EEEEENS4_13SM90_TMA_LOADENS4_14ComposedLayoutINS4_7SwizzleILi1ELi4ELi3EEENS4_18smem_ptr_flag_bitsILi8EEENSS_INS5_IJNSA_ILi8EEESG_EEENS5_IJSG_SB_EEEEEEEvNS4_8identityES11_S1B_vS1C_EENS_8epilogue10collective6detail29Sm90TmaWarpSpecializedAdapterINS1F_15DefaultEpilogueISI_SJ_SJ_NS1E_6thread17LinearCombinationISI_Li1EffLNS1J_9ScaleType4KindE0ELNS_15FloatRoundStyleE2ESI_EENS1_15EpilogueDefaultEEEEEvvEEEEvNT_6ParamsE,"a",@progbits
	.sectionflags	@""
	.align	4
.nv.constant0._ZN7cutlass13device_kernelINS_4gemm6kernel13GemmUniversalIN4cute5tupleIJiiiiEEENS1_10collective13CollectiveMmaINS1_37MainloopSm90TmaGmmaWarpSpecializedFP8ILi28ENS5_IJNS4_1CILi1EEESB_SB_EEENS1_35KernelTmaWarpSpecializedCooperativeEEENS5_IJNSA_ILi128EEESF_NSA_ILi32EEEEEENS_12float_e5m2_tENS5_IJlSB_lEEESI_SJ_NS4_8TiledMMAINS4_8MMA_AtomIJNS4_4SM904GMMA31MMA_64x128x32_F32E5M2E5M2_SS_TNILNSN_7ScaleInE1ELSP_1EEEEEENS4_6LayoutINS5_IJNSA_ILi2EEESB_SB_EEENS5_IJSB_NSA_ILi0EEESV_EEEEENS5_IJNS4_10UnderscoreESY_SY_EEEEENS4_13SM90_TMA_LOADENS4_14ComposedLayoutINS4_7SwizzleILi1ELi4ELi3EEENS4_18smem_ptr_flag_bitsILi8EEENSS_INS5_IJNSA_ILi8EEESG_EEENS5_IJSG_SB_EEEEEEEvNS4_8identityES11_S1B_vS1C_EENS_8epilogue10collective6detail29Sm90TmaWarpSpecializedAdapterINS1F_15DefaultEpilogueISI_SJ_SJ_NS1E_6thread17LinearCombinationISI_Li1EffLNS1J_9ScaleType4KindE0ELNS_15FloatRoundStyleE2ESI_EENS1_15EpilogueDefaultEEEEEvvEEEEvNT_6ParamsE:
	.zero		1664


//--------------------- SYMBOLS --------------------------

	.type		.nv.reservedSmem.offset0,@object
	.size		.nv.reservedSmem.offset0,0x4
